	.headerflags	@"EF_CUDA_TEXMODE_UNIFIED EF_CUDA_64BIT_ADDRESS EF_CUDA_ACCELERATORS EF_CUDA_SM90 EF_CUDA_VIRTUAL_SM(EF_CUDA_SM90)"
	.elftype	@"ET_EXEC"


//--------------------- .nv.info                  --------------------------
	.section	.nv.info,"",@"SHT_CUDA_INFO"
	.align	4


	//----- nvinfo : EIATTR_REGCOUNT
	.align		4
        /*0000*/ 	.byte	0x04, 0x2f
        /*0002*/ 	.short	(.L_1 - .L_0)
	.align		4
.L_0:
        /*0004*/ 	.word	index@(triton_poi_fused_max_pool2d_with_indices_23)
        /*0008*/ 	.word	0x000000ac


	//----- nvinfo : EIATTR_MIN_STACK_SIZE
	.align		4
.L_1:
        /*000c*/ 	.byte	0x04, 0x12
        /*000e*/ 	.short	(.L_3 - .L_2)
	.align		4
.L_2:
        /*0010*/ 	.word	index@(triton_poi_fused_max_pool2d_with_indices_23)
        /*0014*/ 	.word	0x00000000


	//----- nvinfo : EIATTR_FRAME_SIZE
	.align		4
.L_3:
        /*0018*/ 	.byte	0x04, 0x11
        /*001a*/ 	.short	(.L_5 - .L_4)
	.align		4
.L_4:
        /*001c*/ 	.word	index@(triton_poi_fused_max_pool2d_with_indices_23)
        /*0020*/ 	.word	0x00000000


	//----- nvinfo : EIATTR_MIN_STACK_SIZE
	.align		4
.L_5:
        /*0024*/ 	.byte	0x04, 0x12
        /*0026*/ 	.short	(.L_7 - .L_6)
	.align		4
.L_6:
        /*0028*/ 	.word	index@(triton_poi_fused_max_pool2d_with_indices_23)
        /*002c*/ 	.word	0x00000000
.L_7:


//--------------------- .nv.info.triton_poi_fused_max_pool2d_with_indices_23 --------------------------
	.section	.nv.info.triton_poi_fused_max_pool2d_with_indices_23,"",@"SHT_CUDA_INFO"
	.sectionflags	@""
	.align	4


	//----- nvinfo : EIATTR_CUDA_API_VERSION
	.align		4
        /*0000*/ 	.byte	0x04, 0x37
        /*0002*/ 	.short	(.L_9 - .L_8)
.L_8:
        /*0004*/ 	.word	0x0000007c


	//----- nvinfo : EIATTR_KPARAM_INFO
	.align		4
.L_9:
        /*0008*/ 	.byte	0x04, 0x17
        /*000a*/ 	.short	(.L_11 - .L_10)
.L_10:
        /*000c*/ 	.word	0x00000000
        /*0010*/ 	.short	0x0004
        /*0012*/ 	.short	0x001c
        /*0014*/ 	.byte	0x00, 0xf0, 0x11, 0x00


	//----- nvinfo : EIATTR_KPARAM_INFO
	.align		4
.L_11:
        /*0018*/ 	.byte	0x04, 0x17
        /*001a*/ 	.short	(.L_13 - .L_12)
.L_12:
        /*001c*/ 	.word	0x00000000
        /*0020*/ 	.short	0x0003
        /*0022*/ 	.short	0x0018
        /*0024*/ 	.byte	0x00, 0xf0, 0x11, 0x00


	//----- nvinfo : EIATTR_KPARAM_INFO
	.align		4
.L_13:
        /*0028*/ 	.byte	0x04, 0x17
        /*002a*/ 	.short	(.L_15 - .L_14)
.L_14:
        /*002c*/ 	.word	0x00000000
        /*0030*/ 	.short	0x0002
        /*0032*/ 	.short	0x0010
        /*0034*/ 	.byte	0x00, 0xf4, 0x21, 0x00


	//----- nvinfo : EIATTR_KPARAM_INFO
	.align		4
.L_15:
        /*0038*/ 	.byte	0x04, 0x17
        /*003a*/ 	.short	(.L_17 - .L_16)
.L_16:
        /*003c*/ 	.word	0x00000000
        /*0040*/ 	.short	0x0001
        /*0042*/ 	.short	0x0008
        /*0044*/ 	.byte	0x00, 0xf4, 0x21, 0x00


	//----- nvinfo : EIATTR_KPARAM_INFO
	.align		4
.L_17:
        /*0048*/ 	.byte	0x04, 0x17
        /*004a*/ 	.short	(.L_19 - .L_18)
.L_18:
        /*004c*/ 	.word	0x00000000
        /*0050*/ 	.short	0x0000
        /*0052*/ 	.short	0x0000
        /*0054*/ 	.byte	0x00, 0xf4, 0x21, 0x00


	//----- nvinfo : EIATTR_SPARSE_MMA_MASK
	.align		4
.L_19:
        /*0058*/ 	.byte	0x03, 0x50
        /*005a*/ 	.short	0x0000


	//----- nvinfo : EIATTR_MAXREG_COUNT
	.align		4
        /*005c*/ 	.byte	0x03, 0x1b
        /*005e*/ 	.short	0x00ff


	//----- nvinfo : EIATTR_EXIT_INSTR_OFFSETS
	.align		4
        /*0060*/ 	.byte	0x04, 0x1c
        /*0062*/ 	.short	(.L_21 - .L_20)


	//   ....[0]....
.L_20:
        /*0064*/ 	.word	0x000065a0


	//   ....[1]....
        /*0068*/ 	.word	0x000065c0


	//----- nvinfo : EIATTR_REQNTID
	.align		4
.L_21:
        /*006c*/ 	.byte	0x04, 0x10
        /*006e*/ 	.short	(.L_23 - .L_22)
.L_22:
        /*0070*/ 	.word	0x00000100
        /*0074*/ 	.word	0x00000001
        /*0078*/ 	.word	0x00000001


	//----- nvinfo : EIATTR_CBANK_PARAM_SIZE
	.align		4
.L_23:
        /*007c*/ 	.byte	0x03, 0x19
        /*007e*/ 	.short	0x0020


	//----- nvinfo : EIATTR_PARAM_CBANK
	.align		4
        /*0080*/ 	.byte	0x04, 0x0a
        /*0082*/ 	.short	(.L_25 - .L_24)
	.align		4
.L_24:
        /*0084*/ 	.word	index@(.nv.constant0.triton_poi_fused_max_pool2d_with_indices_23)
        /*0088*/ 	.short	0x0210
        /*008a*/ 	.short	0x0020


	//----- nvinfo : EIATTR_SW_WAR
	.align		4
.L_25:
        /*008c*/ 	.byte	0x04, 0x36
        /*008e*/ 	.short	(.L_27 - .L_26)
.L_26:
        /*0090*/ 	.word	0x00000008
.L_27:


//--------------------- .nv.callgraph             --------------------------
	.section	.nv.callgraph,"",@"SHT_CUDA_CALLGRAPH"
	.align	4
	.sectionentsize	8
	.align		4
        /*0000*/ 	.word	0x00000000
	.align		4
        /*0004*/ 	.word	0xffffffff
	.align		4
        /*0008*/ 	.word	0x00000000
	.align		4
        /*000c*/ 	.word	0xfffffffe
	.align		4
        /*0010*/ 	.word	0x00000000
	.align		4
        /*0014*/ 	.word	0xfffffffd
	.align		4
        /*0018*/ 	.word	0x00000000
	.align		4
        /*001c*/ 	.word	0xfffffffc


//--------------------- .text.triton_poi_fused_max_pool2d_with_indices_23 --------------------------
	.section	.text.triton_poi_fused_max_pool2d_with_indices_23,"ax",@progbits
	.sectionflags	@"SHF_BARRIERS=1"
	.align	128
        .global         triton_poi_fused_max_pool2d_with_indices_23
        .type           triton_poi_fused_max_pool2d_with_indices_23,@function
        .size           triton_poi_fused_max_pool2d_with_indices_23,(.L_x_1 - triton_poi_fused_max_pool2d_with_indices_23)
        .other          triton_poi_fused_max_pool2d_with_indices_23,@"STO_CUDA_ENTRY STV_DEFAULT"
triton_poi_fused_max_pool2d_with_indices_23:
.text.triton_poi_fused_max_pool2d_with_indices_23:
[----:B------:R-:W0:Y:S01]  /*0000*/  LDC R1, c[0x0][0x28] ;  /* 0x00000a00ff017b82 */ /* 0x000e220000000800 */
[----:B------:R-:W1:Y:S01]  /*0010*/  S2R R6, SR_TID.X ;  /* 0x0000000000067919 */ /* 0x000e620000002100 */
[----:B------:R-:W-:Y:S02]  /*0020*/  CS2R R20, SRZ ;  /* 0x0000000000147805 */ /* 0x000fe4000001ff00 */
[----:B------:R-:W-:Y:S02]  /*0030*/  CS2R R22, SRZ ;  /* 0x0000000000167805 */ /* 0x000fe4000001ff00 */
[----:B------:R-:W-:Y:S01]  /*0040*/  CS2R R24, SRZ ;  /* 0x0000000000187805 */ /* 0x000fe2000001ff00 */
[----:B------:R-:W2:Y:S01]  /*0050*/  S2R R0, SR_CTAID.Y ;  /* 0x0000000000007919 */ /* 0x000ea20000002600 */
[----:B------:R-:W-:Y:S01]  /*0060*/  CS2R R26, SRZ ;  /* 0x00000000001a7805 */ /* 0x000fe2000001ff00 */
[----:B------:R-:W-:Y:S01]  /*0070*/  ULDC.64 UR6, c[0x0][0x208] ;  /* 0x0000820000067ab9 */ /* 0x000fe20000000a00 */
[----:B------:R-:W3:Y:S01]  /*0080*/  S2R R7, SR_CTAID.X ;  /* 0x0000000000077919 */ /* 0x000ee20000002500 */
[----:B-1----:R-:W-:Y:S01]  /*0090*/  SHF.R.U32.HI R3, RZ, 0x4, R6 ;  /* 0x00000004ff037819 */ /* 0x002fe20000011606 */
[----:B--2---:R-:W-:-:S03]  /*00a0*/  IMAD.SHL.U32 R0, R0, 0x10, RZ ;  /* 0x0000001000007824 */ /* 0x004fc600078e00ff */
[----:B------:R-:W-:-:S04]  /*00b0*/  SGXT.U32 R3, R3, 0x4 ;  /* 0x000000040303781a */ /* 0x000fc80000000000 */
[----:B------:R-:W-:-:S05]  /*00c0*/  LOP3.LUT R4, R0, R3, RZ, 0xfc, !PT ;  /* 0x0000000300047212 */ /* 0x000fca00078efcff */
[----:B------:R-:W-:-:S05]  /*00d0*/  IMAD.HI R2, R4, 0x66666667, RZ ;  /* 0x6666666704027827 */ /* 0x000fca00078e02ff */
[----:B------:R-:W-:-:S04]  /*00e0*/  SHF.R.S32.HI R3, RZ, 0x1, R2 ;  /* 0x00000001ff037819 */ /* 0x000fc80000011402 */
[----:B------:R-:W-:Y:S01]  /*00f0*/  LEA.HI R3, R2, R3, RZ, 0x1 ;  /* 0x0000000302037211 */ /* 0x000fe200078f08ff */
[----:B------:R-:W-:-:S04]  /*0100*/  IMAD.HI R2, R4, 0x51eb851f, RZ ;  /* 0x51eb851f04027827 */ /* 0x000fc800078e02ff */
[----:B------:R-:W-:Y:S01]  /*0110*/  IMAD.HI R8, R3, 0x66666667, RZ ;  /* 0x6666666703087827 */ /* 0x000fe200078e02ff */
[----:B------:R-:W-:-:S03]  /*0120*/  SHF.R.U32.HI R5, RZ, 0x1f, R2 ;  /* 0x0000001fff057819 */ /* 0x000fc60000011602 */
[----:B------:R-:W-:Y:S01]  /*0130*/  IMAD R16, R3, -0x5, R4 ;  /* 0xfffffffb03107824 */ /* 0x000fe200078e0204 */
[----:B------:R-:W-:Y:S02]  /*0140*/  SHF.R.S32.HI R9, RZ, 0x1, R8 ;  /* 0x00000001ff097819 */ /* 0x000fe40000011408 */
[----:B------:R-:W-:Y:S01]  /*0150*/  LEA.HI.SX32 R5, R2, R5, 0x1d ;  /* 0x0000000502057211 */ /* 0x000fe200078feaff */
[----:B------:R-:W-:Y:S01]  /*0160*/  IMAD.SHL.U32 R10, R16, 0x800, RZ ;  /* 0x00000800100a7824 */ /* 0x000fe200078e00ff */
[----:B------:R-:W-:-:S03]  /*0170*/  LEA.HI R8, R8, R9, RZ, 0x1 ;  /* 0x0000000908087211 */ /* 0x000fc600078f08ff */
[----:B------:R-:W-:Y:S02]  /*0180*/  IMAD R10, R5, 0x14400, R10 ;  /* 0x00014400050a7824 */ /* 0x000fe400078e020a */
[----:B------:R-:W-:Y:S02]  /*0190*/  IMAD R9, R8, -0x5, R3 ;  /* 0xfffffffb08097824 */ /* 0x000fe400078e0203 */
[----:B------:R-:W-:Y:S01]  /*01a0*/  IMAD.SHL.U32 R8, R6, 0x10, RZ ;  /* 0x0000001006087824 */ /* 0x000fe200078e00ff */
[----:B------:R-:W1:Y:S01]  /*01b0*/  LDC.64 R2, c[0x0][0x210] ;  /* 0x00008400ff027b82 */ /* 0x000e620000000a00 */
[C---:B------:R-:W-:Y:S01]  /*01c0*/  VIADD R34, R10.reuse, 0xffffd800 ;  /* 0xffffd8000a227836 */ /* 0x040fe20000000000 */
[----:B------:R-:W-:Y:S01]  /*01d0*/  ISETP.GT.AND P0, PT, R9, RZ, PT ;  /* 0x000000ff0900720c */ /* 0x000fe20003f04270 */
[----:B------:R-:W-:Y:S01]  /*01e0*/  VIADD R28, R10, 0xffffdc00 ;  /* 0xffffdc000a1c7836 */ /* 0x000fe20000000000 */
[----:B------:R-:W-:Y:S02]  /*01f0*/  LOP3.LUT R12, R8, 0xf0, RZ, 0xc0, !PT ;  /* 0x000000f0080c7812 */ /* 0x000fe400078ec0ff */
[----:B------:R-:W-:-:S02]  /*0200*/  ISETP.GT.AND P1, PT, R16, RZ, P0 ;  /* 0x000000ff1000720c */ /* 0x000fc40000724270 */
[----:B---3--:R-:W-:Y:S02]  /*0210*/  PRMT R5, R12, 0x6540, R7 ;  /* 0x000065400c057816 */ /* 0x008fe40000000007 */
[----:B------:R-:W-:Y:S02]  /*0220*/  ISETP.GT.AND P0, PT, R16, -0x1, P0 ;  /* 0xffffffff1000780c */ /* 0x000fe40000704270 */
[C---:B------:R-:W-:Y:S01]  /*0230*/  ISETP.LT.AND P1, PT, R5.reuse, 0x400, P1 ;  /* 0x000004000500780c */ /* 0x040fe20000f21270 */
[C---:B------:R-:W-:Y:S01]  /*0240*/  IMAD.IADD R12, R5.reuse, 0x1, R34 ;  /* 0x00000001050c7824 */ /* 0x040fe200078e0222 */
[C---:B------:R-:W-:Y:S01]  /*0250*/  ISETP.LT.AND P0, PT, R5.reuse, 0x400, P0 ;  /* 0x000004000500780c */ /* 0x040fe20000701270 */
[----:B------:R-:W-:Y:S01]  /*0260*/  IMAD.IADD R14, R5, 0x1, R28 ;  /* 0x00000001050e7824 */ /* 0x000fe200078e021c */
[C---:B------:R-:W-:Y:S01]  /*0270*/  ISETP.LT.AND P3, PT, R4.reuse, 0x64, P1 ;  /* 0x000000640400780c */ /* 0x040fe20000f61270 */
[C---:B------:R-:W-:Y:S01]  /*0280*/  IMAD R13, R9.reuse, 0x4800, R12 ;  /* 0x00004800090d7824 */ /* 0x040fe200078e020c */
[----:B------:R-:W-:Y:S01]  /*0290*/  ISETP.LT.AND P0, PT, R4, 0x64, P0 ;  /* 0x000000640400780c */ /* 0x000fe20000701270 */
[----:B------:R-:W-:Y:S01]  /*02a0*/  IMAD R15, R9, 0x4800, R14 ;  /* 0x00004800090f7824 */ /* 0x000fe200078e020e */
[----:B------:R-:W-:Y:S01]  /*02b0*/  P2R R101, PR, RZ, 0x8 ;  /* 0x00000008ff657803 */ /* 0x000fe20000000000 */
[----:B-1----:R-:W-:-:S04]  /*02c0*/  IMAD.WIDE R12, R13, 0x4, R2 ;  /* 0x000000040d0c7825 */ /* 0x002fc800078e0202 */
[----:B------:R-:W-:-:S04]  /*02d0*/  IMAD.WIDE R14, R15, 0x4, R2 ;  /* 0x000000040f0e7825 */ /* 0x000fc800078e0202 */
[----:B------:R1:W2:Y:S04]  /*02e0*/  @P3 LDG.E.EL.128 R20, desc[UR6][R12.64] ;  /* 0x000000060c143981 */ /* 0x0002a8000c2e1d00 */
[----:B------:R-:W3:Y:S01]  /*02f0*/  @P0 LDG.E.EL.128 R24, desc[UR6][R14.64] ;  /* 0x000000060e180981 */ /* 0x000ee2000c2e1d00 */
[----:B------:R-:W-:-:S04]  /*0300*/  VIADD R32, R10, 0xffffe000 ;  /* 0xffffe0000a207836 */ /* 0x000fc80000000000 */
[----:B-1----:R-:W-:-:S04]  /*0310*/  IMAD.IADD R12, R5, 0x1, R32 ;  /* 0x00000001050c7824 */ /* 0x002fc800078e0220 */
[----:B------:R-:W-:-:S04]  /*0320*/  IMAD R13, R9, 0x4800, R12 ;  /* 0x00004800090d7824 */ /* 0x000fc800078e020c */
[----:B------:R-:W-:Y:S01]  /*0330*/  IMAD.WIDE R12, R13, 0x4, R2 ;  /* 0x000000040d0c7825 */ /* 0x000fe200078e0202 */
[----:B--2---:R-:W-:Y:S02]  /*0340*/  SEL R11, R20, 0xff800000, P3 ;  /* 0xff800000140b7807 */ /* 0x004fe40001800000 */
[----:B------:R-:W-:Y:S02]  /*0350*/  SEL R18, R21, 0xff800000, P3 ;  /* 0xff80000015127807 */ /* 0x000fe40001800000 */
[----:B---3--:R-:W-:Y:S02]  /*0360*/  SEL R24, R24, 0xff800000, P0 ;  /* 0xff80000018187807 */ /* 0x008fe40000000000 */
[----:B------:R-:W-:Y:S02]  /*0370*/  SEL R25, R25, 0xff800000, P0 ;  /* 0xff80000019197807 */ /* 0x000fe40000000000 */
[----:B------:R-:W-:Y:S02]  /*0380*/  FSETP.GT.AND P2, PT, R24, R11, PT ;  /* 0x0000000b1800720b */ /* 0x000fe40003f44000 */
[----:B------:R-:W-:-:S02]  /*0390*/  FSETP.GT.AND P4, PT, R25, R18, PT ;  /* 0x000000121900720b */ /* 0x000fc40003f84000 */
[----:B------:R-:W-:Y:S02]  /*03a0*/  SEL R17, R22, 0xff800000, P3 ;  /* 0xff80000016117807 */ /* 0x000fe40001800000 */
[----:B------:R-:W-:Y:S02]  /*03b0*/  SEL R26, R26, 0xff800000, P0 ;  /* 0xff8000001a1a7807 */ /* 0x000fe40000000000 */
[----:B------:R-:W-:Y:S02]  /*03c0*/  SEL R20, R23, 0xff800000, P3 ;  /* 0xff80000017147807 */ /* 0x000fe40001800000 */
[----:B------:R-:W-:Y:S02]  /*03d0*/  CS2R R22, SRZ ;  /* 0x0000000000167805 */ /* 0x000fe4000001ff00 */
[----:B------:R-:W-:Y:S02]  /*03e0*/  FSETP.NAN.AND P1, PT, R24, R24, PT ;  /* 0x000000181800720b */ /* 0x000fe40003f28000 */
[----:B------:R-:W-:-:S02]  /*03f0*/  FSETP.GT.AND P3, PT, R26, R17, PT ;  /* 0x000000111a00720b */ /* 0x000fc40003f64000 */
[----:B------:R-:W-:Y:S02]  /*0400*/  SEL R27, R27, 0xff800000, P0 ;  /* 0xff8000001b1b7807 */ /* 0x000fe40000000000 */
[----:B------:R-:W-:Y:S02]  /*0410*/  @!P2 SEL R24, R24, R11, P1 ;  /* 0x0000000b1818a207 */ /* 0x000fe40000800000 */
[----:B------:R-:W-:Y:S02]  /*0420*/  P2R R55, PR, RZ, 0x4 ;  /* 0x00000004ff377803 */ /* 0x000fe40000000000 */
[----:B------:R-:W-:Y:S02]  /*0430*/  FSETP.NAN.AND P1, PT, R25, R25, PT ;  /* 0x000000191900720b */ /* 0x000fe40003f28000 */
[----:B------:R-:W-:Y:S02]  /*0440*/  FSETP.GT.AND P2, PT, R27, R20, PT ;  /* 0x000000141b00720b */ /* 0x000fe40003f44000 */
[----:B------:R-:W-:-:S02]  /*0450*/  @!P4 SEL R25, R25, R18, P1 ;  /* 0x000000121919c207 */ /* 0x000fc40000800000 */
[----:B------:R-:W-:Y:S02]  /*0460*/  FSETP.NAN.AND P1, PT, R26, R26, PT ;  /* 0x0000001a1a00720b */ /* 0x000fe40003f28000 */
[----:B------:R-:W-:Y:S02]  /*0470*/  LEA R11, R16, 0x1, 0x1 ;  /* 0x00000001100b7811 */ /* 0x000fe400078e08ff */
[----:B------:R-:W-:Y:S02]  /*0480*/  @!P3 SEL R26, R26, R17, P1 ;  /* 0x000000111a1ab207 */ /* 0x000fe40000800000 */
[C---:B------:R-:W-:Y:S02]  /*0490*/  FSETP.NAN.AND P1, PT, R27.reuse, R27, PT ;  /* 0x0000001b1b00720b */ /* 0x040fe40003f28000 */
[----:B------:R-:W-:Y:S02]  /*04a0*/  P2R R60, PR, RZ, 0x8 ;  /* 0x00000008ff3c7803 */ /* 0x000fe40000000000 */
[----:B------:R-:W-:-:S02]  /*04b0*/  @!P2 SEL R27, R27, R20, P1 ;  /* 0x000000141b1ba207 */ /* 0x000fc40000800000 */
[----:B------:R-:W-:Y:S02]  /*04c0*/  CS2R R20, SRZ ;  /* 0x0000000000147805 */ /* 0x000fe4000001ff00 */
[----:B------:R-:W-:Y:S02]  /*04d0*/  ISETP.GT.AND P1, PT, R16, -0x1, PT ;  /* 0xffffffff1000780c */ /* 0x000fe40003f24270 */
[----:B------:R-:W-:Y:S02]  /*04e0*/  P2R R62, PR, RZ, 0x4 ;  /* 0x00000004ff3e7803 */ /* 0x000fe40000000000 */
[----:B------:R-:W-:Y:S02]  /*04f0*/  ISETP.LT.AND P5, PT, R11, 0x9, P1 ;  /* 0x000000090b00780c */ /* 0x000fe40000fa1270 */
[C---:B------:R-:W-:Y:S02]  /*0500*/  ISETP.GT.AND P6, PT, R9.reuse, -0x1, PT ;  /* 0xffffffff0900780c */ /* 0x040fe40003fc4270 */
[----:B------:R-:W-:Y:S01]  /*0510*/  ISETP.GT.AND P1, PT, R9, RZ, P5 ;  /* 0x000000ff0900720c */ /* 0x000fe20002f24270 */
[----:B------:R-:W-:Y:S01]  /*0520*/  VIADD R36, R10, 0xfffffc00 ;  /* 0xfffffc000a247836 */ /* 0x000fe20000000000 */
[----:B------:R-:W-:-:S02]  /*0530*/  P2R R61, PR, RZ, 0x10 ;  /* 0x00000010ff3d7803 */ /* 0x000fc40000000000 */
[----:B------:R-:W-:Y:S01]  /*0540*/  ISETP.LT.AND P1, PT, R5, 0x400, P1 ;  /* 0x000004000500780c */ /* 0x000fe20000f21270 */
[----:B------:R-:W-:Y:S01]  /*0550*/  VIADD R30, R10, 0x400 ;  /* 0x000004000a1e7836 */ /* 0x000fe20000000000 */
[----:B------:R-:W-:Y:S02]  /*0560*/  P2R R79, PR, RZ, 0x20 ;  /* 0x00000020ff4f7803 */ /* 0x000fe40000000000 */
[----:B------:R-:W-:-:S13]  /*0570*/  ISETP.LT.AND P1, PT, R4, 0x64, P1 ;  /* 0x000000640400780c */ /* 0x000fda0000f21270 */
[----:B------:R1:W2:Y:S01]  /*0580*/  @P1 LDG.E.EL.128 R20, desc[UR6][R12.64] ;  /* 0x000000060c141981 */ /* 0x0002a2000c2e1d00 */
[----:B------:R-:W-:Y:S01]  /*0590*/  P2R R29, PR, RZ, 0x2 ;  /* 0x00000002ff1d7803 */ /* 0x000fe20000000000 */
[----:B-1----:R-:W-:-:S04]  /*05a0*/  IMAD.IADD R12, R5, 0x1, R36 ;  /* 0x00000001050c7824 */ /* 0x002fc800078e0224 */
[----:B------:R-:W-:-:S04]  /*05b0*/  IMAD R13, R9, 0x4800, R12 ;  /* 0x00004800090d7824 */ /* 0x000fc800078e020c */
[----:B------:R-:W-:Y:S01]  /*05c0*/  IMAD.WIDE R12, R13, 0x4, R2 ;  /* 0x000000040d0c7825 */ /* 0x000fe200078e0202 */
[----:B--2---:R-:W-:Y:S02]  /*05d0*/  SEL R18, R23, 0xff800000, P1 ;  /* 0xff80000017127807 */ /* 0x004fe40000800000 */
[----:B------:R-:W-:Y:S02]  /*05e0*/  SEL R15, R22, 0xff800000, P1 ;  /* 0xff800000160f7807 */ /* 0x000fe40000800000 */
[----:B------:R-:W-:Y:S02]  /*05f0*/  CS2R R22, SRZ ;  /* 0x0000000000167805 */ /* 0x000fe4000001ff00 */
[-C--:B------:R-:W-:Y:S02]  /*0600*/  FSETP.GEU.AND P3, PT, R27, R18.reuse, PT ;  /* 0x000000121b00720b */ /* 0x080fe40003f6e000 */
[----:B------:R-:W-:Y:S02]  /*0610*/  FSETP.NAN.AND P2, PT, R18, R18, PT ;  /* 0x000000121200720b */ /* 0x000fe40003f48000 */
[----:B------:R-:W-:-:S02]  /*0620*/  P2R R63, PR, RZ, 0x8 ;  /* 0x00000008ff3f7803 */ /* 0x000fc40000000000 */
[----:B------:R-:W-:Y:S02]  /*0630*/  SEL R14, R21, 0xff800000, P1 ;  /* 0xff800000150e7807 */ /* 0x000fe40000800000 */
[----:B------:R-:W-:Y:S02]  /*0640*/  SEL R11, R20, 0xff800000, P1 ;  /* 0xff800000140b7807 */ /* 0x000fe40000800000 */
[----:B------:R-:W-:-:S03]  /*0650*/  CS2R R20, SRZ ;  /* 0x0000000000147805 */ /* 0x000fc6000001ff00 */
[----:B------:R-:W-:Y:S02]  /*0660*/  @P3 SEL R18, R18, R27, P2 ;  /* 0x0000001b12123207 */ /* 0x000fe40001000000 */
[-C--:B------:R-:W-:Y:S02]  /*0670*/  FSETP.GEU.AND P3, PT, R26, R15.reuse, PT ;  /* 0x0000000f1a00720b */ /* 0x080fe40003f6e000 */
[----:B------:R-:W-:Y:S02]  /*0680*/  FSETP.NAN.AND P2, PT, R15, R15, PT ;  /* 0x0000000f0f00720b */ /* 0x000fe40003f48000 */
[----:B------:R-:W-:-:S09]  /*0690*/  P2R R66, PR, RZ, 0x8 ;  /* 0x00000008ff427803 */ /* 0x000fd20000000000 */
        /* <DEDUP_REMOVED lines=9> */
[----:B------:R-:W-:-:S04]  /*0730*/  ISETP.GT.AND P2, PT, R16, RZ, P6 ;  /* 0x000000ff1000720c */ /* 0x000fc80003744270 */
[----:B------:R-:W-:-:S04]  /*0740*/  ISETP.LT.AND P2, PT, R5, 0x400, P2 ;  /* 0x000004000500780c */ /* 0x000fc80001741270 */
[----:B------:R-:W-:-:S13]  /*0750*/  ISETP.LT.AND P2, PT, R4, 0x64, P2 ;  /* 0x000000640400780c */ /* 0x000fda0001741270 */
[----:B------:R1:W2:Y:S01]  /*0760*/  @P2 LDG.E.EL.128 R20, desc[UR6][R12.64] ;  /* 0x000000060c142981 */ /* 0x0002a2000c2e1d00 */
[----:B------:R-:W-:Y:S02]  /*0770*/  CS2R R24, SRZ ;  /* 0x0000000000187805 */ /* 0x000fe4000001ff00 */
[----:B------:R-:W-:Y:S02]  /*0780*/  CS2R R26, SRZ ;  /* 0x00000000001a7805 */ /* 0x000fe4000001ff00 */
[----:B------:R-:W-:Y:S02]  /*0790*/  CS2R R68, SRZ ;  /* 0x0000000000447805 */ /* 0x000fe4000001ff00 */
[----:B------:R-:W-:Y:S02]  /*07a0*/  CS2R R70, SRZ ;  /* 0x0000000000467805 */ /* 0x000fe4000001ff00 */
[----:B------:R-:W-:Y:S01]  /*07b0*/  P2R R31, PR, RZ, 0x4 ;  /* 0x00000004ff1f7803 */ /* 0x000fe20000000000 */
[----:B-1----:R-:W-:-:S04]  /*07c0*/  IMAD.IADD R12, R5, 0x1, R10 ;  /* 0x00000001050c7824 */ /* 0x002fc800078e020a */
[----:B------:R-:W-:-:S04]  /*07d0*/  IMAD R13, R9, 0x4800, R12 ;  /* 0x00004800090d7824 */ /* 0x000fc800078e020c */
[----:B------:R-:W-:Y:S01]  /*07e0*/  IMAD.WIDE R12, R13, 0x4, R2 ;  /* 0x000000040d0c7825 */ /* 0x000fe200078e0202 */
[----:B--2---:R-:W-:Y:S02]  /*07f0*/  SEL R20, R20, 0xff800000, P2 ;  /* 0xff80000014147807 */ /* 0x004fe40001000000 */
[----:B------:R-:W-:Y:S02]  /*0800*/  SEL R21, R21, 0xff800000, P2 ;  /* 0xff80000015157807 */ /* 0x000fe40001000000 */
[-C--:B------:R-:W-:Y:S02]  /*0810*/  FSETP.GEU.AND P1, PT, R11, R20.reuse, PT ;  /* 0x000000140b00720b */ /* 0x080fe40003f2e000 */
[----:B------:R-:W-:Y:S02]  /*0820*/  FSETP.NAN.AND P3, PT, R20, R20, PT ;  /* 0x000000141400720b */ /* 0x000fe40003f68000 */
[----:B------:R-:W-:Y:S02]  /*0830*/  P2R R43, PR, RZ, 0x2 ;  /* 0x00000002ff2b7803 */ /* 0x000fe40000000000 */
[----:B------:R-:W-:-:S02]  /*0840*/  SEL R22, R22, 0xff800000, P2 ;  /* 0xff80000016167807 */ /* 0x000fc40001000000 */
[----:B------:R-:W-:-:S05]  /*0850*/  SEL R23, R23, 0xff800000, P2 ;  /* 0xff80000017177807 */ /* 0x000fca0001000000 */
[----:B------:R-:W-:Y:S02]  /*0860*/  @P1 SEL R20, R20, R11, P3 ;  /* 0x0000000b14141207 */ /* 0x000fe40001800000 */
[-C--:B------:R-:W-:Y:S02]  /*0870*/  FSETP.GEU.AND P1, PT, R14, R21.reuse, PT ;  /* 0x000000150e00720b */ /* 0x080fe40003f2e000 */
[----:B------:R-:W-:Y:S02]  /*0880*/  FSETP.NAN.AND P3, PT, R21, R21, PT ;  /* 0x000000151500720b */ /* 0x000fe40003f68000 */
[----:B------:R-:W-:Y:S02]  /*0890*/  P2R R44, PR, RZ, 0x2 ;  /* 0x00000002ff2c7803 */ /* 0x000fe40000000000 */
[----:B------:R-:W-:-:S07]  /*08a0*/  LOP3.LUT R11, R9, R16, RZ, 0xfc, !PT ;  /* 0x00000010090b7212 */ /* 0x000fce00078efcff */
        /* <DEDUP_REMOVED lines=9> */
[----:B------:R-:W-:-:S04]  /*0940*/  ISETP.GE.AND P3, PT, R5, 0x400, PT ;  /* 0x000004000500780c */ /* 0x000fc80003f66270 */
[----:B------:R-:W-:-:S04]  /*0950*/  ISETP.LT.AND P1, PT, R4, 0x64, !P3 ;  /* 0x000000640400780c */ /* 0x000fc80005f21270 */
[----:B------:R-:W-:Y:S02]  /*0960*/  ISETP.GT.AND P3, PT, R11, -0x1, P1 ;  /* 0xffffffff0b00780c */ /* 0x000fe40000f64270 */
[----:B------:R-:W-:-:S11]  /*0970*/  P2R R42, PR, RZ, 0x2 ;  /* 0x00000002ff2a7803 */ /* 0x000fd60000000000 */
[----:B------:R1:W2:Y:S01]  /*0980*/  @P3 LDG.E.EL.128 R24, desc[UR6][R12.64] ;  /* 0x000000060c183981 */ /* 0x0002a2000c2e1d00 */
        /* <DEDUP_REMOVED lines=14> */
[----:B------:R-:W-:-:S09]  /*0a70*/  P2R R48, PR, RZ, 0x2 ;  /* 0x00000002ff307803 */ /* 0x000fd20000000000 */
[----:B------:R-:W-:Y:S02]  /*0a80*/  @P1 SEL R15, R15, R22, P4 ;  /* 0x000000160f0f1207 */ /* 0x000fe40002000000 */
[----:B------:R-:W-:Y:S02]  /*0a90*/  CS2R R22, SRZ ;  /* 0x0000000000167805 */ /* 0x000fe4000001ff00 */
        /* <DEDUP_REMOVED lines=8> */
[----:B------:R-:W-:Y:S02]  /*0b20*/  CS2R R20, SRZ ;  /* 0x0000000000147805 */ /* 0x000fe4000001ff00 */
[----:B------:R-:W-:-:S04]  /*0b30*/  ISETP.GT.AND P4, PT, R9, -0x1, P5 ;  /* 0xffffffff0900780c */ /* 0x000fc80002f84270 */
[----:B------:R-:W-:-:S04]  /*0b40*/  ISETP.LT.AND P4, PT, R5, 0x400, P4 ;  /* 0x000004000500780c */ /* 0x000fc80002781270 */
[----:B------:R-:W-:-:S13]  /*0b50*/  ISETP.LT.AND P4, PT, R4, 0x64, P4 ;  /* 0x000000640400780c */ /* 0x000fda0002781270 */
[----:B------:R1:W2:Y:S01]  /*0b60*/  @P4 LDG.E.EL.128 R20, desc[UR6][R12.64] ;  /* 0x000000060c144981 */ /* 0x0002a2000c2e1d00 */
[----:B------:R-:W-:-:S04]  /*0b70*/  VIADD R26, R10, 0x2000 ;  /* 0x000020000a1a7836 */ /* 0x000fc80000000000 */
        /* <DEDUP_REMOVED lines=14> */
[----:B------:R-:W-:-:S07]  /*0c60*/  LEA R11, R9, 0x1, 0x1 ;  /* 0x00000001090b7811 */ /* 0x000fce00078e08ff */
        /* <DEDUP_REMOVED lines=9> */
[----:B------:R-:W-:-:S04]  /*0d00*/  ISETP.LT.AND P1, PT, R11, 0x9, P6 ;  /* 0x000000090b00780c */ /* 0x000fc80003721270 */
[----:B------:R-:W-:Y:S01]  /*0d10*/  ISETP.GT.AND P5, PT, R16, RZ, P1 ;  /* 0x000000ff1000720c */ /* 0x000fe20000fa4270 */
[----:B------:R-:W-:Y:S01]  /*0d20*/  VIADD R24, R10, 0x2400 ;  /* 0x000024000a187836 */ /* 0x000fe20000000000 */
[----:B------:R-:W-:Y:S02]  /*0d30*/  CS2R R18, SRZ ;  /* 0x0000000000127805 */ /* 0x000fe4000001ff00 */
[----:B------:R-:W-:Y:S02]  /*0d40*/  P2R R88, PR, RZ, 0x2 ;  /* 0x00000002ff587803 */ /* 0x000fe40000000000 */
[----:B------:R-:W-:-:S04]  /*0d50*/  ISETP.LT.AND P5, PT, R5, 0x400, P5 ;  /* 0x000004000500780c */ /* 0x000fc80002fa1270 */
[----:B------:R-:W-:-:S13]  /*0d60*/  ISETP.LT.AND P5, PT, R4, 0x64, P5 ;  /* 0x000000640400780c */ /* 0x000fda0002fa1270 */
[----:B------:R1:W2:Y:S02]  /*0d70*/  @P5 LDG.E.EL.128 R68, desc[UR6][R12.64] ;  /* 0x000000060c445981 */ /* 0x0002a4000c2e1d00 */
        /* <DEDUP_REMOVED lines=23> */
[----:B------:R-:W-:Y:S02]  /*0ef0*/  ISETP.GT.AND P6, PT, R16, -0x1, P1 ;  /* 0xffffffff1000780c */ /* 0x000fe40000fc4270 */
[----:B------:R-:W-:Y:S02]  /*0f00*/  CS2R R16, SRZ ;  /* 0x0000000000107805 */ /* 0x000fe4000001ff00 */
[----:B------:R-:W-:Y:S02]  /*0f10*/  ISETP.NE.AND P2, PT, R101, RZ, PT ;  /* 0x000000ff6500720c */ /* 0x000fe40003f45270 */
[----:B------:R-:W-:-:S04]  /*0f20*/  ISETP.LT.AND P6, PT, R5, 0x400, P6 ;  /* 0x000004000500780c */ /* 0x000fc800037c1270 */
[----:B------:R-:W-:-:S13]  /*0f30*/  ISETP.LT.AND P6, PT, R4, 0x64, P6 ;  /* 0x000000640400780c */ /* 0x000fda00037c1270 */
[----:B------:R1:W2:Y:S02]  /*0f40*/  @P6 LDG.E.EL.128 R16, desc[UR6][R12.64] ;  /* 0x000000060c106981 */ /* 0x0002a4000c2e1d00 */
[----:B-1----:R-:W-:Y:S02]  /*0f50*/  CS2R R12, SRZ ;  /* 0x00000000000c7805 */ /* 0x002fe4000001ff00 */
[----:B--2---:R-:W-:Y:S02]  /*0f60*/  SEL R23, R16, 0xff800000, P6 ;  /* 0xff80000010177807 */ /* 0x004fe40003000000 */
[----:B------:R-:W-:Y:S02]  /*0f70*/  SEL R22, R17, 0xff800000, P6 ;  /* 0xff80000011167807 */ /* 0x000fe40003000000 */
[----:B------:R-:W-:Y:S02]  /*0f80*/  CS2R R16, SRZ ;  /* 0x0000000000107805 */ /* 0x000fe4000001ff00 */
[----:B------:R-:W-:-:S02]  /*0f90*/  FSETP.GEU.AND P3, PT, R68, R23, PT ;  /* 0x000000174400720b */ /* 0x000fc40003f6e000 */
[----:B------:R-:W-:Y:S02]  /*0fa0*/  FSETP.NAN.AND P1, PT, R23, R23, PT ;  /* 0x000000171700720b */ /* 0x000fe40003f28000 */
[----:B------:R-:W-:Y:S02]  /*0fb0*/  P2R R70, PR, RZ, 0x8 ;  /* 0x00000008ff467803 */ /* 0x000fe40000000000 */
        /* <DEDUP_REMOVED lines=10> */
[----:B------:R-:W-:Y:S02]  /*1060*/  LOP3.LUT R11, R5, 0x4, RZ, 0xfc, !PT ;  /* 0x00000004050b7812 */ /* 0x000fe400078efcff */
[----:B------:R-:W-:-:S03]  /*1070*/  P2R R68, PR, RZ, 0x8 ;  /* 0x00000008ff447803 */ /* 0x000fc60000000000 */
[----:B------:R-:W-:-:S04]  /*1080*/  IMAD.IADD R38, R11, 0x1, R28 ;  /* 0x000000010b267824 */ /* 0x000fc800078e021c */
[----:B------:R-:W-:Y:S01]  /*1090*/  @P3 SEL R21, R21, R14, P1 ;  /* 0x0000000e15153207 */ /* 0x000fe20000800000 */
[----:B------:R-:W-:Y:S01]  /*10a0*/  IMAD.IADD R14, R11, 0x1, R34 ;  /* 0x000000010b0e7824 */ /* 0x000fe200078e0222 */
[-C--:B------:R-:W-:Y:S01]  /*10b0*/  FSETP.GEU.AND P3, PT, R71, R20.reuse, PT ;  /* 0x000000144700720b */ /* 0x080fe20003f6e000 */
[C---:B------:R-:W-:Y:S01]  /*10c0*/  IMAD R41, R9.reuse, 0x4800, R38 ;  /* 0x0000480009297824 */ /* 0x040fe200078e0226 */
[----:B------:R-:W-:Y:S01]  /*10d0*/  FSETP.NAN.AND P1, PT, R20, R20, PT ;  /* 0x000000141400720b */ /* 0x000fe20003f28000 */
[----:B------:R-:W-:Y:S01]  /*10e0*/  IMAD R39, R9, 0x4800, R14 ;  /* 0x0000480009277824 */ /* 0x000fe200078e020e */
[----:B------:R-:W-:Y:S01]  /*10f0*/  CS2R R14, SRZ ;  /* 0x00000000000e7805 */ /* 0x000fe2000001ff00 */
[----:B------:R-:W-:Y:S01]  /*1100*/  IMAD.WIDE R40, R41, 0x4, R2 ;  /* 0x0000000429287825 */ /* 0x000fe200078e0202 */
[----:B------:R-:W-:-:S03]  /*1110*/  P2R R67, PR, RZ, 0x8 ;  /* 0x00000008ff437803 */ /* 0x000fc60000000000 */
[----:B------:R-:W-:Y:S01]  /*1120*/  IMAD.WIDE R38, R39, 0x4, R2 ;  /* 0x0000000427267825 */ /* 0x000fe200078e0202 */
[----:B------:R-:W2:Y:S03]  /*1130*/  @P0 LDG.E.EL.128 R12, desc[UR6][R40.64] ;  /* 0x00000006280c0981 */ /* 0x000ea6000c2e1d00 */
[----:B------:R-:W-:Y:S01]  /*1140*/  @P3 SEL R20, R20, R71, P1 ;  /* 0x0000004714143207 */ /* 0x000fe20000800000 */
[----:B------:R-:W3:Y:S01]  /*1150*/  @P2 LDG.E.EL.128 R16, desc[UR6][R38.64] ;  /* 0x0000000626102981 */ /* 0x000ee2000c2e1d00 */
[----:B--2---:R-:W-:Y:S02]  /*1160*/  SEL R25, R12, 0xff800000, P0 ;  /* 0xff8000000c197807 */ /* 0x004fe40000000000 */
[----:B---3--:R-:W-:-:S04]  /*1170*/  SEL R16, R16, 0xff800000, P2 ;  /* 0xff80000010107807 */ /* 0x008fc80001000000 */
[C---:B------:R-:W-:Y:S02]  /*1180*/  FSETP.GT.AND P3, PT, R25.reuse, R16, PT ;  /* 0x000000101900720b */ /* 0x040fe40003f64000 */
[----:B------:R-:W-:Y:S02]  /*1190*/  FSETP.NAN.AND P1, PT, R25, R25, PT ;  /* 0x000000191900720b */ /* 0x000fe40003f28000 */
[----:B------:R-:W-:Y:S02]  /*11a0*/  SEL R12, R17, 0xff800000, P2 ;  /* 0xff800000110c7807 */ /* 0x000fe40001000000 */
[----:B------:R-:W-:Y:S02]  /*11b0*/  SEL R27, R13, 0xff800000, P0 ;  /* 0xff8000000d1b7807 */ /* 0x000fe40000000000 */
[----:B------:R-:W-:-:S05]  /*11c0*/  P2R R71, PR, RZ, 0x8 ;  /* 0x00000008ff477803 */ /* 0x000fca0000000000 */
[----:B------:R-:W-:Y:S02]  /*11d0*/  @!P3 SEL R25, R25, R16, P1 ;  /* 0x000000101919b207 */ /* 0x000fe40000800000 */
[C---:B------:R-:W-:Y:S02]  /*11e0*/  FSETP.GT.AND P3, PT, R27.reuse, R12, PT ;  /* 0x0000000c1b00720b */ /* 0x040fe40003f64000 */
[----:B------:R-:W-:Y:S02]  /*11f0*/  FSETP.NAN.AND P1, PT, R27, R27, PT ;  /* 0x0000001b1b00720b */ /* 0x000fe40003f28000 */
[----:B------:R-:W-:Y:S02]  /*1200*/  SEL R13, R18, 0xff800000, P2 ;  /* 0xff800000120d7807 */ /* 0x000fe40001000000 */
[----:B------:R-:W-:-:S07]  /*1210*/  SEL R18, R14, 0xff800000, P0 ;  /* 0xff8000000e127807 */ /* 0x000fce0000000000 */
[----:B------:R-:W-:Y:S02]  /*1220*/  @!P3 SEL R27, R27, R12, P1 ;  /* 0x0000000c1b1bb207 */ /* 0x000fe40000800000 */
[C---:B------:R-:W-:Y:S02]  /*1230*/  FSETP.GT.AND P1, PT, R18.reuse, R13, PT ;  /* 0x0000000d1200720b */ /* 0x040fe40003f24000 */
[----:B------:R-:W-:Y:S02]  /*1240*/  P2R R73, PR, RZ, 0x8 ;  /* 0x00000008ff497803 */ /* 0x000fe40000000000 */
[----:B------:R-:W-:Y:S02]  /*1250*/  FSETP.NAN.AND P3, PT, R18, R18, PT ;  /* 0x000000121200720b */ /* 0x000fe40003f68000 */
[----:B------:R-:W-:Y:S02]  /*1260*/  SEL R12, R19, 0xff800000, P2 ;  /* 0xff800000130c7807 */ /* 0x000fe40001000000 */
[----:B------:R-:W-:-:S05]  /*1270*/  SEL R19, R15, 0xff800000, P0 ;  /* 0xff8000000f137807 */ /* 0x000fca0000000000 */
[----:B------:R-:W-:Y:S02]  /*1280*/  @!P1 SEL R18, R18, R13, P3 ;  /* 0x0000000d12129207 */ /* 0x000fe40001800000 */
[----:B------:R-:W-:Y:S01]  /*1290*/  FSETP.GT.AND P3, PT, R19, R12, PT ;  /* 0x0000000c1300720b */ /* 0x000fe20003f64000 */
[----:B------:R-:W-:Y:S01]  /*12a0*/  IMAD.IADD R14, R11, 0x1, R32 ;  /* 0x000000010b0e7824 */ /* 0x000fe200078e0220 */
[----:B------:R-:W-:Y:S02]  /*12b0*/  P2R R75, PR, RZ, 0x2 ;  /* 0x00000002ff4b7803 */ /* 0x000fe40000000000 */
[----:B------:R-:W-:Y:S02]  /*12c0*/  ISETP.NE.AND P1, PT, R29, RZ, PT ;  /* 0x000000ff1d00720c */ /* 0x000fe40003f25270 */
[----:B------:R-:W-:Y:S01]  /*12d0*/  FSETP.NAN.AND P2, PT, R19, R19, PT ;  /* 0x000000131300720b */ /* 0x000fe20003f48000 */
[----:B------:R-:W-:Y:S01]  /*12e0*/  IMAD R17, R9, 0x4800, R14 ;  /* 0x0000480009117824 */ /* 0x000fe200078e020e */
[----:B------:R-:W-:-:S03]  /*12f0*/  CS2R R14, SRZ ;  /* 0x00000000000e7805 */ /* 0x000fc6000001ff00 */
[----:B------:R-:W-:Y:S02]  /*1300*/  IMAD.WIDE R16, R17, 0x4, R2 ;  /* 0x0000000411107825 */ /* 0x000fe400078e0202 */
[----:B------:R-:W-:Y:S02]  /*1310*/  @!P3 SEL R19, R19, R12, P2 ;  /* 0x0000000c1313b207 */ /* 0x000fe40001000000 */
[----:B------:R-:W-:-:S06]  /*1320*/  CS2R R12, SRZ ;  /* 0x00000000000c7805 */ /* 0x000fcc000001ff00 */
[----:B------:R-:W2:Y:S01]  /*1330*/  @P1 LDG.E.EL.128 R12, desc[UR6][R16.64] ;  /* 0x00000006100c1981 */ /* 0x000ea2000c2e1d00 */
[----:B------:R-:W-:Y:S02]  /*1340*/  P2R R77, PR, RZ, 0x8 ;  /* 0x00000008ff4d7803 */ /* 0x000fe40000000000 */
[----:B--2---:R-:W-:-:S04]  /*1350*/  SEL R40, R15, 0xff800000, P1 ;  /* 0xff8000000f287807 */ /* 0x004fc80000800000 */
[-C--:B------:R-:W-:Y:S02]  /*1360*/  FSETP.GEU.AND P3, PT, R19, R40.reuse, PT ;  /* 0x000000281300720b */ /* 0x080fe40003f6e000 */
[----:B------:R-:W-:Y:S02]  /*1370*/  FSETP.NAN.AND P2, PT, R40, R40, PT ;  /* 0x000000282800720b */ /* 0x000fe40003f48000 */
[----:B------:R-:W-:-:S09]  /*1380*/  P2R R72, PR, RZ, 0x8 ;  /* 0x00000008ff487803 */ /* 0x000fd20000000000 */
[----:B------:R-:W-:Y:S02]  /*1390*/  @P3 SEL R40, R40, R19, P2 ;  /* 0x0000001328283207 */ /* 0x000fe40001000000 */
[----:B------:R-:W-:-:S04]  /*13a0*/  SEL R19, R14, 0xff800000, P1 ;  /* 0xff8000000e137807 */ /* 0x000fc80000800000 */
[-C--:B------:R-:W-:Y:S02]  /*13b0*/  FSETP.GEU.AND P3, PT, R18, R19.reuse, PT ;  /* 0x000000131200720b */ /* 0x080fe40003f6e000 */
[----:B------:R-:W-:Y:S02]  /*13c0*/  FSETP.NAN.AND P2, PT, R19, R19, PT ;  /* 0x000000131300720b */ /* 0x000fe40003f48000 */
[----:B------:R-:W-:-:S09]  /*13d0*/  SEL R38, R13, 0xff800000, P1 ;  /* 0xff8000000d267807 */ /* 0x000fd20000800000 */
[----:B------:R-:W-:Y:S02]  /*13e0*/  @P3 SEL R19, R19, R18, P2 ;  /* 0x0000001213133207 */ /* 0x000fe40001000000 */
[-C--:B------:R-:W-:Y:S02]  /*13f0*/  FSETP.GEU.AND P2, PT, R27, R38.reuse, PT ;  /* 0x000000261b00720b */ /* 0x080fe40003f4e000 */
[----:B------:R-:W-:Y:S02]  /*1400*/  P2R R74, PR, RZ, 0x8 ;  /* 0x00000008ff4a7803 */ /* 0x000fe40000000000 */
[----:B------:R-:W-:Y:S01]  /*1410*/  FSETP.NAN.AND P3, PT, R38, R38, PT ;  /* 0x000000262600720b */ /* 0x000fe20003f68000 */
[----:B------:R-:W-:Y:S01]  /*1420*/  IMAD.IADD R14, R11, 0x1, R36 ;  /* 0x000000010b0e7824 */ /* 0x000fe200078e0224 */
[----:B------:R-:W-:-:S07]  /*1430*/  P2R R76, PR, RZ, 0x4 ;  /* 0x00000004ff4c7803 */ /* 0x000fce0000000000 */
[----:B------:R-:W-:Y:S02]  /*1440*/  @P2 SEL R38, R38, R27, P3 ;  /* 0x0000001b26262207 */ /* 0x000fe40001800000 */
[----:B------:R-:W-:Y:S01]  /*1450*/  ISETP.NE.AND P2, PT, R31, RZ, PT ;  /* 0x000000ff1f00720c */ /* 0x000fe20003f45270 */
[----:B------:R-:W-:Y:S01]  /*1460*/  IMAD R17, R9, 0x4800, R14 ;  /* 0x0000480009117824 */ /* 0x000fe200078e020e */
[----:B------:R-:W-:Y:S02]  /*1470*/  SEL R18, R12, 0xff800000, P1 ;  /* 0xff8000000c127807 */ /* 0x000fe40000800000 */
[----:B------:R-:W-:Y:S02]  /*1480*/  CS2R R12, SRZ ;  /* 0x00000000000c7805 */ /* 0x000fe4000001ff00 */
[----:B------:R-:W-:Y:S01]  /*1490*/  CS2R R14, SRZ ;  /* 0x00000000000e7805 */ /* 0x000fe2000001ff00 */
[----:B------:R-:W-:-:S06]  /*14a0*/  IMAD.WIDE R16, R17, 0x4, R2 ;  /* 0x0000000411107825 */ /* 0x000fcc00078e0202 */
[----:B------:R-:W2:Y:S01]  /*14b0*/  @P2 LDG.E.EL.128 R12, desc[UR6][R16.64] ;  /* 0x00000006100c2981 */ /* 0x000ea2000c2e1d00 */
[-C--:B------:R-:W-:Y:S02]  /*14c0*/  FSETP.GEU.AND P3, PT, R25, R18.reuse, PT ;  /* 0x000000121900720b */ /* 0x080fe40003f6e000 */
[----:B------:R-:W-:Y:S02]  /*14d0*/  P2R R106, PR, RZ, 0x2 ;  /* 0x00000002ff6a7803 */ /* 0x000fe40000000000 */
[----:B------:R-:W-:Y:S02]  /*14e0*/  FSETP.NAN.AND P1, PT, R18, R18, PT ;  /* 0x000000121200720b */ /* 0x000fe40003f28000 */
[----:B------:R-:W-:-:S07]  /*14f0*/  P2R R78, PR, RZ, 0x8 ;  /* 0x00000008ff4e7803 */ /* 0x000fce0000000000 */
[----:B------:R-:W-:Y:S02]  /*1500*/  @P3 SEL R18, R18, R25, P1 ;  /* 0x0000001912123207 */ /* 0x000fe40000800000 */
[----:B--2---:R-:W-:-:S04]  /*1510*/  SEL R25, R12, 0xff800000, P2 ;  /* 0xff8000000c197807 */ /* 0x004fc80001000000 */
[-C--:B------:R-:W-:Y:S02]  /*1520*/  FSETP.GEU.AND P3, PT, R18, R25.reuse, PT ;  /* 0x000000191200720b */ /* 0x080fe40003f6e000 */
[----:B------:R-:W-:Y:S02]  /*1530*/  FSETP.NAN.AND P1, PT, R25, R25, PT ;  /* 0x000000191900720b */ /* 0x000fe40003f28000 */
[----:B------:R-:W-:Y:S02]  /*1540*/  SEL R27, R13, 0xff800000, P2 ;  /* 0xff8000000d1b7807 */ /* 0x000fe40001000000 */
[----:B------:R-:W-:-:S07]  /*1550*/  P2R R80, PR, RZ, 0x8 ;  /* 0x00000008ff507803 */ /* 0x000fce0000000000 */
[----:B------:R-:W-:Y:S02]  /*1560*/  @P3 SEL R25, R25, R18, P1 ;  /* 0x0000001219193207 */ /* 0x000fe40000800000 */
[-C--:B------:R-:W-:Y:S02]  /*1570*/  FSETP.GEU.AND P3, PT, R38, R27.reuse, PT ;  /* 0x0000001b2600720b */ /* 0x080fe40003f6e000 */
[----:B------:R-:W-:Y:S02]  /*1580*/  FSETP.NAN.AND P1, PT, R27, R27, PT ;  /* 0x0000001b1b00720b */ /* 0x000fe40003f28000 */
[----:B------:R-:W-:Y:S02]  /*1590*/  SEL R18, R14, 0xff800000, P2 ;  /* 0xff8000000e127807 */ /* 0x000fe40001000000 */
[----:B------:R-:W-:-:S07]  /*15a0*/  P2R R81, PR, RZ, 0x8 ;  /* 0x00000008ff517803 */ /* 0x000fce0000000000 */
[----:B------:R-:W-:Y:S02]  /*15b0*/  @P3 SEL R27, R27, R38, P1 ;  /* 0x000000261b1b3207 */ /* 0x000fe40000800000 */
[-C--:B------:R-:W-:Y:S02]  /*15c0*/  FSETP.GEU.AND P3, PT, R19, R18.reuse, PT ;  /* 0x000000121300720b */ /* 0x080fe40003f6e000 */
[----:B------:R-:W-:Y:S01]  /*15d0*/  FSETP.NAN.AND P1, PT, R18, R18, PT ;  /* 0x000000121200720b */ /* 0x000fe20003f28000 */
[----:B------:R-:W-:Y:S01]  /*15e0*/  IMAD.IADD R14, R11, 0x1, R10 ;  /* 0x000000010b0e7824 */ /* 0x000fe200078e020a */
[----:B------:R-:W-:-:S03]  /*15f0*/  P2R R82, PR, RZ, 0x8 ;  /* 0x00000008ff527803 */ /* 0x000fc60000000000 */
[----:B------:R-:W-:-:S06]  /*1600*/  IMAD R17, R9, 0x4800, R14 ;  /* 0x0000480009117824 */ /* 0x000fcc00078e020e */
[----:B------:R-:W-:Y:S02]  /*1610*/  @P3 SEL R18, R18, R19, P1 ;  /* 0x0000001312123207 */ /* 0x000fe40000800000 */
[----:B------:R-:W-:Y:S02]  /*1620*/  ISETP.NE.AND P3, PT, R33, RZ, PT ;  /* 0x000000ff2100720c */ /* 0x000fe40003f65270 */
[----:B------:R-:W-:Y:S02]  /*1630*/  CS2R R12, SRZ ;  /* 0x00000000000c7805 */ /* 0x000fe4000001ff00 */
[----:B------:R-:W-:Y:S02]  /*1640*/  SEL R19, R15, 0xff800000, P2 ;  /* 0xff8000000f137807 */ /* 0x000fe40001000000 */
[----:B------:R-:W-:Y:S01]  /*1650*/  CS2R R14, SRZ ;  /* 0x00000000000e7805 */ /* 0x000fe2000001ff00 */
[----:B------:R-:W-:-:S06]  /*1660*/  IMAD.WIDE R16, R17, 0x4, R2 ;  /* 0x0000000411107825 */ /* 0x000fcc00078e0202 */
[----:B------:R-:W2:Y:S01]  /*1670*/  @P3 LDG.E.EL.128 R12, desc[UR6][R16.64] ;  /* 0x00000006100c3981 */ /* 0x000ea2000c2e1d00 */
[----:B------:R-:W-:Y:S02]  /*1680*/  P2R R107, PR, RZ, 0x4 ;  /* 0x00000004ff6b7803 */ /* 0x000fe40000000000 */
[-C--:B------:R-:W-:Y:S02]  /*1690*/  FSETP.GEU.AND P2, PT, R40, R19.reuse, PT ;  /* 0x000000132800720b */ /* 0x080fe40003f4e000 */
[----:B------:R-:W-:Y:S02]  /*16a0*/  FSETP.NAN.AND P1, PT, R19, R19, PT ;  /* 0x000000131300720b */ /* 0x000fe40003f28000 */
[----:B------:R-:W-:-:S09]  /*16b0*/  P2R R83, PR, RZ, 0x4 ;  /* 0x00000004ff537803 */ /* 0x000fd20000000000 */
[----:B------:R-:W-:Y:S02]  /*16c0*/  @P2 SEL R19, R19, R40, P1 ;  /* 0x0000002813132207 */ /* 0x000fe40000800000 */
[----:B--2---:R-:W-:-:S04]  /*16d0*/  SEL R40, R15, 0xff800000, P3 ;  /* 0xff8000000f287807 */ /* 0x004fc80001800000 */
[-C--:B------:R-:W-:Y:S02]  /*16e0*/  FSETP.GEU.AND P2, PT, R19, R40.reuse, PT ;  /* 0x000000281300720b */ /* 0x080fe40003f4e000 */
[----:B------:R-:W-:Y:S02]  /*16f0*/  FSETP.NAN.AND P1, PT, R40, R40, PT ;  /* 0x000000282800720b */ /* 0x000fe40003f28000 */
[----:B------:R-:W-:-:S09]  /*1700*/  P2R R84, PR, RZ, 0x4 ;  /* 0x00000004ff547803 */ /* 0x000fd20000000000 */
[----:B------:R-:W-:Y:S02]  /*1710*/  @P2 SEL R40, R40, R19, P1 ;  /* 0x0000001328282207 */ /* 0x000fe40000800000 */
[----:B------:R-:W-:-:S04]  /*1720*/  SEL R19, R14, 0xff800000, P3 ;  /* 0xff8000000e137807 */ /* 0x000fc80001800000 */
[-C--:B------:R-:W-:Y:S01]  /*1730*/  FSETP.GEU.AND P2, PT, R18, R19.reuse, PT ;  /* 0x000000131200720b */ /* 0x080fe20003f4e000 */
[----:B------:R-:W-:Y:S01]  /*1740*/  IMAD.IADD R14, R11, 0x1, R30 ;  /* 0x000000010b0e7824 */ /* 0x000fe200078e021e */
[----:B------:R-:W-:-:S03]  /*1750*/  FSETP.NAN.AND P1, PT, R19, R19, PT ;  /* 0x000000131300720b */ /* 0x000fc60003f28000 */
[----:B------:R-:W-:Y:S01]  /*1760*/  IMAD R17, R9, 0x4800, R14 ;  /* 0x0000480009117824 */ /* 0x000fe200078e020e */
[----:B------:R-:W-:Y:S02]  /*1770*/  SEL R38, R13, 0xff800000, P3 ;  /* 0xff8000000d267807 */ /* 0x000fe40001800000 */
[----:B------:R-:W-:Y:S01]  /*1780*/  CS2R R14, SRZ ;  /* 0x00000000000e7805 */ /* 0x000fe2000001ff00 */
[----:B------:R-:W-:-:S04]  /*1790*/  IMAD.WIDE R16, R17, 0x4, R2 ;  /* 0x0000000411107825 */ /* 0x000fc800078e0202 */
[----:B------:R-:W-:Y:S02]  /*17a0*/  @P2 SEL R19, R19, R18, P1 ;  /* 0x0000001213132207 */ /* 0x000fe40000800000 */
[----:B------:R-:W-:Y:S02]  /*17b0*/  SEL R18, R12, 0xff800000, P3 ;  /* 0xff8000000c127807 */ /* 0x000fe40001800000 */
[----:B------:R-:W-:-:S06]  /*17c0*/  CS2R R12, SRZ ;  /* 0x00000000000c7805 */ /* 0x000fcc000001ff00 */
[----:B------:R-:W2:Y:S01]  /*17d0*/  @P4 LDG.E.EL.128 R12, desc[UR6][R16.64] ;  /* 0x00000006100c4981 */ /* 0x000ea2000c2e1d00 */
[----:B------:R-:W-:Y:S02]  /*17e0*/  P2R R85, PR, RZ, 0x4 ;  /* 0x00000004ff557803 */ /* 0x000fe40000000000 */
        /* <DEDUP_REMOVED lines=19> */
[-C--:B------:R-:W-:Y:S01]  /*1920*/  FSETP.GEU.AND P2, PT, R19, R18.reuse, PT ;  /* 0x000000121300720b */ /* 0x080fe20003f4e000 */
[----:B------:R-:W-:Y:S01]  /*1930*/  IMAD.IADD R14, R11, 0x1, R26 ;  /* 0x000000010b0e7824 */ /* 0x000fe200078e021a */
[----:B------:R-:W-:-:S03]  /*1940*/  FSETP.NAN.AND P1, PT, R18, R18, PT ;  /* 0x000000121200720b */ /* 0x000fc60003f28000 */
[----:B------:R-:W-:Y:S01]  /*1950*/  IMAD R17, R9, 0x4800, R14 ;  /* 0x0000480009117824 */ /* 0x000fe200078e020e */
[----:B------:R-:W-:-:S03]  /*1960*/  CS2R R12, SRZ ;  /* 0x00000000000c7805 */ /* 0x000fc6000001ff00 */
        /* <DEDUP_REMOVED lines=26> */
[----:B------:R1:W2:Y:S01]  /*1b10*/  @P6 LDG.E.EL.128 R12, desc[UR6][R16.64] ;  /* 0x00000006100c6981 */ /* 0x0002a2000c2e1d00 */
        /* <DEDUP_REMOVED lines=9> */
[----:B------:R-:W-:Y:S02]  /*1bb0*/  LOP3.LUT R27, R5, 0x8, RZ, 0xfc, !PT ;  /* 0x00000008051b7812 */ /* 0x000fe400078efcff */
[----:B------:R-:W-:Y:S02]  /*1bc0*/  P2R R96, PR, RZ, 0x4 ;  /* 0x00000004ff607803 */ /* 0x000fe40000000000 */
[----:B------:R-:W-:Y:S02]  /*1bd0*/  ISETP.NE.AND P2, PT, R101, RZ, PT ;  /* 0x000000ff6500720c */ /* 0x000fe40003f45270 */
[----:B-1----:R-:W-:Y:S02]  /*1be0*/  CS2R R16, SRZ ;  /* 0x0000000000107805 */ /* 0x002fe4000001ff00 */
        /* <DEDUP_REMOVED lines=17> */
[C---:B------:R-:W-:Y:S02]  /*1d00*/  IMAD.IADD R18, R27.reuse, 0x1, R34 ;  /* 0x000000011b127824 */ /* 0x040fe400078e0222 */
[----:B------:R-:W-:Y:S01]  /*1d10*/  IMAD.IADD R38, R27, 0x1, R28 ;  /* 0x000000011b267824 */ /* 0x000fe200078e021c */
[----:B------:R-:W-:Y:S01]  /*1d20*/  FSETP.NAN.AND P1, PT, R25, R25, PT ;  /* 0x000000191900720b */ /* 0x000fe20003f28000 */
[C---:B------:R-:W-:Y:S02]  /*1d30*/  IMAD R39, R9.reuse, 0x4800, R18 ;  /* 0x0000480009277824 */ /* 0x040fe400078e0212 */
[----:B------:R-:W-:Y:S01]  /*1d40*/  IMAD R41, R9, 0x4800, R38 ;  /* 0x0000480009297824 */ /* 0x000fe200078e0226 */
[----:B------:R-:W-:-:S02]  /*1d50*/  CS2R R12, SRZ ;  /* 0x00000000000c7805 */ /* 0x000fc4000001ff00 */
[----:B------:R-:W-:Y:S02]  /*1d60*/  CS2R R14, SRZ ;  /* 0x00000000000e7805 */ /* 0x000fe4000001ff00 */
[----:B------:R-:W-:Y:S01]  /*1d70*/  CS2R R18, SRZ ;  /* 0x0000000000127805 */ /* 0x000fe2000001ff00 */
[----:B------:R-:W-:Y:S01]  /*1d80*/  IMAD.WIDE R38, R39, 0x4, R2 ;  /* 0x0000000427267825 */ /* 0x000fe200078e0202 */
[----:B------:R-:W-:-:S03]  /*1d90*/  @P3 SEL R25, R25, R40, P1 ;  /* 0x0000002819193207 */ /* 0x000fc60000800000 */
[----:B------:R-:W-:Y:S01]  /*1da0*/  IMAD.WIDE R40, R41, 0x4, R2 ;  /* 0x0000000429287825 */ /* 0x000fe200078e0202 */
[----:B------:R-:W2:Y:S04]  /*1db0*/  @P2 LDG.E.EL.128 R12, desc[UR6][R38.64] ;  /* 0x00000006260c2981 */ /* 0x000ea8000c2e1d00 */
[----:B------:R-:W3:Y:S01]  /*1dc0*/  @P0 LDG.E.EL.128 R16, desc[UR6][R40.64] ;  /* 0x0000000628100981 */ /* 0x000ee2000c2e1d00 */
[----:B------:R-:W-:Y:S02]  /*1dd0*/  P2R R100, PR, RZ, 0x8 ;  /* 0x00000008ff647803 */ /* 0x000fe40000000000 */
[----:B--2---:R-:W-:Y:S02]  /*1de0*/  SEL R12, R12, 0xff800000, P2 ;  /* 0xff8000000c0c7807 */ /* 0x004fe40001000000 */
[----:B---3--:R-:W-:-:S04]  /*1df0*/  SEL R35, R16, 0xff800000, P0 ;  /* 0xff80000010237807 */ /* 0x008fc80000000000 */
[C---:B------:R-:W-:Y:S02]  /*1e00*/  FSETP.GT.AND P3, PT, R35.reuse, R12, PT ;  /* 0x0000000c2300720b */ /* 0x040fe40003f64000 */
[----:B------:R-:W-:Y:S02]  /*1e10*/  FSETP.NAN.AND P1, PT, R35, R35, PT ;  /* 0x000000232300720b */ /* 0x000fe40003f28000 */
[----:B------:R-:W-:Y:S02]  /*1e20*/  SEL R37, R17, 0xff800000, P0 ;  /* 0xff80000011257807 */ /* 0x000fe40000000000 */
[----:B------:R-:W-:-:S07]  /*1e30*/  P2R R102, PR, RZ, 0x8 ;  /* 0x00000008ff667803 */ /* 0x000fce0000000000 */
[----:B------:R-:W-:Y:S02]  /*1e40*/  @!P3 SEL R35, R35, R12, P1 ;  /* 0x0000000c2323b207 */ /* 0x000fe40000800000 */
[----:B------:R-:W-:-:S04]  /*1e50*/  SEL R12, R13, 0xff800000, P2 ;  /* 0xff8000000d0c7807 */ /* 0x000fc80001000000 */
[C---:B------:R-:W-:Y:S02]  /*1e60*/  FSETP.GT.AND P3, PT, R37.reuse, R12, PT ;  /* 0x0000000c2500720b */ /* 0x040fe40003f64000 */
[----:B------:R-:W-:Y:S02]  /*1e70*/  FSETP.NAN.AND P1, PT, R37, R37, PT ;  /* 0x000000252500720b */ /* 0x000fe40003f28000 */
[----:B------:R-:W-:Y:S02]  /*1e80*/  SEL R13, R14, 0xff800000, P2 ;  /* 0xff8000000e0d7807 */ /* 0x000fe40001000000 */
[----:B------:R-:W-:Y:S02]  /*1e90*/  SEL R18, R18, 0xff800000, P0 ;  /* 0xff80000012127807 */ /* 0x000fe40000000000 */
[----:B------:R-:W-:-:S05]  /*1ea0*/  P2R R104, PR, RZ, 0x8 ;  /* 0x00000008ff687803 */ /* 0x000fca0000000000 */
[----:B------:R-:W-:Y:S02]  /*1eb0*/  @!P3 SEL R37, R37, R12, P1 ;  /* 0x0000000c2525b207 */ /* 0x000fe40000800000 */
[C---:B------:R-:W-:Y:S02]  /*1ec0*/  FSETP.GT.AND P3, PT, R18.reuse, R13, PT ;  /* 0x0000000d1200720b */ /* 0x040fe40003f64000 */
[----:B------:R-:W-:Y:S02]  /*1ed0*/  SEL R12, R15, 0xff800000, P2 ;  /* 0xff8000000f0c7807 */ /* 0x000fe40001000000 */
[----:B------:R-:W-:Y:S02]  /*1ee0*/  SEL R19, R19, 0xff800000, P0 ;  /* 0xff80000013137807 */ /* 0x000fe40000000000 */
[----:B------:R-:W-:Y:S02]  /*1ef0*/  FSETP.NAN.AND P1, PT, R18, R18, PT ;  /* 0x000000121200720b */ /* 0x000fe40003f28000 */
[----:B------:R-:W-:Y:S01]  /*1f00*/  FSETP.GT.AND P2, PT, R19, R12, PT ;  /* 0x0000000c1300720b */ /* 0x000fe20003f44000 */
[----:B------:R-:W-:Y:S01]  /*1f10*/  IMAD.IADD R14, R27, 0x1, R32 ;  /* 0x000000011b0e7824 */ /* 0x000fe200078e0220 */
[----:B------:R-:W-:-:S03]  /*1f20*/  P2R R105, PR, RZ, 0x8 ;  /* 0x00000008ff697803 */ /* 0x000fc60000000000 */
[----:B------:R-:W-:Y:S02]  /*1f30*/  @!P3 SEL R18, R18, R13, P1 ;  /* 0x0000000d1212b207 */ /* 0x000fe40000800000 */
[----:B------:R-:W-:Y:S02]  /*1f40*/  ISETP.NE.AND P3, PT, R103, RZ, PT ;  /* 0x000000ff6700720c */ /* 0x000fe40003f65270 */
[----:B------:R-:W-:Y:S02]  /*1f50*/  ISETP.NE.AND P1, PT, R106, RZ, PT ;  /* 0x000000ff6a00720c */ /* 0x000fe40003f25270 */
[----:B------:R-:W-:Y:S02]  /*1f60*/  P2R R103, PR, RZ, 0x1 ;  /* 0x00000001ff677803 */ /* 0x000fe40000000000 */
[----:B------:R-:W-:Y:S01]  /*1f70*/  FSETP.NAN.AND P0, PT, R19, R19, PT ;  /* 0x000000131300720b */ /* 0x000fe20003f08000 */
[----:B------:R-:W-:Y:S01]  /*1f80*/  IMAD R17, R9, 0x4800, R14 ;  /* 0x0000480009117824 */ /* 0x000fe200078e020e */
[----:B------:R-:W-:-:S02]  /*1f90*/  CS2R R14, SRZ ;  /* 0x00000000000e7805 */ /* 0x000fc4000001ff00 */
[----:B------:R-:W-:Y:S02]  /*1fa0*/  @!P2 SEL R19, R19, R12, P0 ;  /* 0x0000000c1313a207 */ /* 0x000fe40000000000 */
[----:B------:R-:W-:Y:S01]  /*1fb0*/  CS2R R12, SRZ ;  /* 0x00000000000c7805 */ /* 0x000fe2000001ff00 */
[----:B------:R-:W-:-:S05]  /*1fc0*/  IMAD.WIDE R16, R17, 0x4, R2 ;  /* 0x0000000411107825 */ /* 0x000fca00078e0202 */
        /* <DEDUP_REMOVED lines=136> */
[----:B------:R-:W-:Y:S01]  /*2850*/  ISETP.NE.AND P1, PT, R101, RZ, PT ;  /* 0x000000ff6500720c */ /* 0x000fe20003f25270 */
[----:B------:R-:W-:-:S04]  /*2860*/  IMAD.IADD R34, R35, 0x1, R34 ;  /* 0x0000000123227824 */ /* 0x000fc800078e0222 */
[----:B-1----:R-:W-:-:S04]  /*2870*/  IMAD R39, R9, 0x4800, R34 ;  /* 0x0000480009277824 */ /* 0x002fc800078e0222 */
[----:B------:R-:W-:Y:S01]  /*2880*/  IMAD.WIDE R38, R39, 0x4, R2 ;  /* 0x0000000427267825 */ /* 0x000fe200078e0202 */
        /* <DEDUP_REMOVED lines=8> */
[----:B------:R-:W-:-:S09]  /*2910*/  P2R R128, PR, RZ, 0x4 ;  /* 0x00000004ff807803 */ /* 0x000fd20000000000 */
[----:B------:R-:W-:Y:S02]  /*2920*/  @P2 SEL R17, R17, R18, P0 ;  /* 0x0000001211112207 */ /* 0x000fe40000000000 */
[----:B------:R-:W-:-:S04]  /*2930*/  SEL R18, R14, 0xff800000, P6 ;  /* 0xff8000000e127807 */ /* 0x000fc80003000000 */
[-C--:B------:R-:W-:Y:S02]  /*2940*/  FSETP.GEU.AND P2, PT, R19, R18.reuse, PT ;  /* 0x000000121300720b */ /* 0x080fe40003f4e000 */
[----:B------:R-:W-:Y:S02]  /*2950*/  FSETP.NAN.AND P0, PT, R18, R18, PT ;  /* 0x000000121200720b */ /* 0x000fe40003f08000 */
[----:B------:R-:W-:-:S09]  /*2960*/  CS2R R12, SRZ ;  /* 0x00000000000c7805 */ /* 0x000fd2000001ff00 */
[----:B------:R-:W-:Y:S02]  /*2970*/  @P2 SEL R18, R18, R19, P0 ;  /* 0x0000001312122207 */ /* 0x000fe40000000000 */
[----:B------:R-:W-:Y:S02]  /*2980*/  SEL R19, R15, 0xff800000, P6 ;  /* 0xff8000000f137807 */ /* 0x000fe40003000000 */
[----:B------:R-:W-:-:S06]  /*2990*/  CS2R R14, SRZ ;  /* 0x00000000000e7805 */ /* 0x000fcc000001ff00 */
[----:B------:R1:W2:Y:S01]  /*29a0*/  @P1 LDG.E.EL.128 R12, desc[UR6][R38.64] ;  /* 0x00000006260c1981 */ /* 0x0002a2000c2e1d00 */
[----:B------:R-:W-:Y:S02]  /*29b0*/  P2R R129, PR, RZ, 0x4 ;  /* 0x00000004ff817803 */ /* 0x000fe40000000000 */
[-C--:B------:R-:W-:Y:S02]  /*29c0*/  FSETP.GEU.AND P2, PT, R40, R19.reuse, PT ;  /* 0x000000132800720b */ /* 0x080fe40003f4e000 */
[----:B------:R-:W-:Y:S01]  /*29d0*/  FSETP.NAN.AND P0, PT, R19, R19, PT ;  /* 0x000000131300720b */ /* 0x000fe20003f08000 */
[----:B------:R-:W-:Y:S01]  /*29e0*/  IMAD.IADD R28, R35, 0x1, R28 ;  /* 0x00000001231c7824 */ /* 0x000fe200078e021c */
[----:B------:R-:W-:-:S03]  /*29f0*/  P2R R130, PR, RZ, 0x4 ;  /* 0x00000004ff827803 */ /* 0x000fc60000000000 */
[----:B------:R-:W-:-:S06]  /*2a00*/  IMAD R37, R9, 0x4800, R28 ;  /* 0x0000480009257824 */ /* 0x000fcc00078e021c */
[----:B------:R-:W-:Y:S02]  /*2a10*/  @P2 SEL R19, R19, R40, P0 ;  /* 0x0000002813132207 */ /* 0x000fe40000000000 */
[----:B------:R-:W-:Y:S02]  /*2a20*/  ISETP.NE.AND P0, PT, R103, RZ, PT ;  /* 0x000000ff6700720c */ /* 0x000fe40003f05270 */
[----:B------:R-:W-:Y:S01]  /*2a30*/  ISETP.NE.AND P2, PT, R41, RZ, PT ;  /* 0x000000ff2900720c */ /* 0x000fe20003f45270 */
[----:B-1----:R-:W-:Y:S01]  /*2a40*/  IMAD.WIDE R38, R37, 0x4, R2 ;  /* 0x0000000425267825 */ /* 0x002fe200078e0202 */
[----:B--2---:R-:W-:Y:S02]  /*2a50*/  SEL R41, R12, 0xff800000, P1 ;  /* 0xff8000000c297807 */ /* 0x004fe40000800000 */
[----:B------:R-:W-:Y:S02]  /*2a60*/  SEL R101, R13, 0xff800000, P1 ;  /* 0xff8000000d657807 */ /* 0x000fe40000800000 */
[----:B------:R-:W-:-:S02]  /*2a70*/  CS2R R12, SRZ ;  /* 0x00000000000c7805 */ /* 0x000fc4000001ff00 */
[----:B------:R-:W-:Y:S02]  /*2a80*/  SEL R132, R14, 0xff800000, P1 ;  /* 0xff8000000e847807 */ /* 0x000fe40000800000 */
[----:B------:R-:W-:Y:S02]  /*2a90*/  SEL R103, R15, 0xff800000, P1 ;  /* 0xff8000000f677807 */ /* 0x000fe40000800000 */
[----:B------:R-:W-:-:S06]  /*2aa0*/  CS2R R14, SRZ ;  /* 0x00000000000e7805 */ /* 0x000fcc000001ff00 */
[----:B------:R1:W2:Y:S01]  /*2ab0*/  @P0 LDG.E.EL.128 R12, desc[UR6][R38.64] ;  /* 0x00000006260c0981 */ /* 0x0002a2000c2e1d00 */
[----:B------:R-:W-:-:S04]  /*2ac0*/  IMAD.IADD R32, R35, 0x1, R32 ;  /* 0x0000000123207824 */ /* 0x000fc800078e0220 */
[----:B-1----:R-:W-:-:S04]  /*2ad0*/  IMAD R39, R9, 0x4800, R32 ;  /* 0x0000480009277824 */ /* 0x002fc800078e0220 */
[----:B------:R-:W-:Y:S01]  /*2ae0*/  IMAD.WIDE R38, R39, 0x4, R2 ;  /* 0x0000000427267825 */ /* 0x000fe200078e0202 */
[----:B--2---:R-:W-:-:S04]  /*2af0*/  SEL R34, R13, 0xff800000, P0 ;  /* 0xff8000000d227807 */ /* 0x004fc80000000000 */
[----:B------:R-:W-:Y:S02]  /*2b00*/  FSETP.GT.AND P1, PT, R34, R101, PT ;  /* 0x000000652200720b */ /* 0x000fe40003f24000 */
[----:B------:R-:W-:Y:S02]  /*2b10*/  SEL R28, R12, 0xff800000, P0 ;  /* 0xff8000000c1c7807 */ /* 0x000fe40000000000 */
[----:B------:R-:W-:Y:S02]  /*2b20*/  SEL R37, R14, 0xff800000, P0 ;  /* 0xff8000000e257807 */ /* 0x000fe40000000000 */
[----:B------:R-:W-:Y:S02]  /*2b30*/  SEL R40, R15, 0xff800000, P0 ;  /* 0xff8000000f287807 */ /* 0x000fe40000000000 */
[----:B------:R-:W-:Y:S02]  /*2b40*/  FSETP.NAN.AND P0, PT, R34, R34, PT ;  /* 0x000000222200720b */ /* 0x000fe40003f08000 */
[----:B------:R-:W-:-:S03]  /*2b50*/  P2R R148, PR, RZ, 0x2 ;  /* 0x00000002ff947803 */ /* 0x000fc60000000000 */
[----:B------:R-:W-:Y:S02]  /*2b60*/  @!P1 SEL R34, R34, R101, P0 ;  /* 0x0000006522229207 */ /* 0x000fe40000000000 */
[C---:B------:R-:W-:Y:S02]  /*2b70*/  FSETP.GT.AND P1, PT, R37.reuse, R132, PT ;  /* 0x000000842500720b */ /* 0x040fe40003f24000 */
[----:B------:R-:W-:Y:S02]  /*2b80*/  FSETP.NAN.AND P0, PT, R37, R37, PT ;  /* 0x000000252500720b */ /* 0x000fe40003f08000 */
[----:B------:R-:W-:-:S09]  /*2b90*/  P2R R149, PR, RZ, 0x2 ;  /* 0x00000002ff957803 */ /* 0x000fd20000000000 */
[----:B------:R-:W-:Y:S02]  /*2ba0*/  @!P1 SEL R37, R37, R132, P0 ;  /* 0x0000008425259207 */ /* 0x000fe40000000000 */
[C---:B------:R-:W-:Y:S02]  /*2bb0*/  FSETP.GT.AND P1, PT, R40.reuse, R103, PT ;  /* 0x000000672800720b */ /* 0x040fe40003f24000 */
[----:B------:R-:W-:Y:S02]  /*2bc0*/  FSETP.NAN.AND P0, PT, R40, R40, PT ;  /* 0x000000282800720b */ /* 0x000fe40003f08000 */
[----:B------:R-:W-:-:S09]  /*2bd0*/  P2R R150, PR, RZ, 0x2 ;  /* 0x00000002ff967803 */ /* 0x000fd20000000000 */
[----:B------:R-:W-:Y:S02]  /*2be0*/  @!P1 SEL R40, R40, R103, P0 ;  /* 0x0000006728289207 */ /* 0x000fe40000000000 */
[C---:B------:R-:W-:Y:S02]  /*2bf0*/  FSETP.GT.AND P1, PT, R28.reuse, R41, PT ;  /* 0x000000291c00720b */ /* 0x040fe40003f24000 */
[----:B------:R-:W-:Y:S02]  /*2c00*/  FSETP.NAN.AND P0, PT, R28, R28, PT ;  /* 0x0000001c1c00720b */ /* 0x000fe40003f08000 */
[----:B------:R-:W-:Y:S02]  /*2c10*/  P2R R147, PR, RZ, 0x2 ;  /* 0x00000002ff937803 */ /* 0x000fe40000000000 */
[----:B------:R-:W-:-:S07]  /*2c20*/  CS2R R12, SRZ ;  /* 0x00000000000c7805 */ /* 0x000fce000001ff00 */
[----:B------:R-:W-:Y:S02]  /*2c30*/  @!P1 SEL R28, R28, R41, P0 ;  /* 0x000000291c1c9207 */ /* 0x000fe40000000000 */
[----:B------:R-:W-:Y:S02]  /*2c40*/  ISETP.NE.AND P1, PT, R131, RZ, PT ;  /* 0x000000ff8300720c */ /* 0x000fe40003f25270 */
[----:B------:R-:W-:-:S11]  /*2c50*/  CS2R R14, SRZ ;  /* 0x00000000000e7805 */ /* 0x000fd6000001ff00 */
[----:B------:R-:W2:Y:S01]  /*2c60*/  @P1 LDG.E.EL.128 R12, desc[UR6][R38.64] ;  /* 0x00000006260c1981 */ /* 0x000ea2000c2e1d00 */
[----:B------:R-:W-:Y:S01]  /*2c70*/  IMAD.IADD R36, R35, 0x1, R36 ;  /* 0x0000000123247824 */ /* 0x000fe200078e0224 */
[----:B--2---:R-:W-:Y:S02]  /*2c80*/  SEL R103, R15, 0xff800000, P1 ;  /* 0xff8000000f677807 */ /* 0x004fe40000800000 */
[----:B------:R-:W-:Y:S02]  /*2c90*/  SEL R41, R12, 0xff800000, P1 ;  /* 0xff8000000c297807 */ /* 0x000fe40000800000 */
[----:B------:R-:W-:Y:S02]  /*2ca0*/  SEL R101, R13, 0xff800000, P1 ;  /* 0xff8000000d657807 */ /* 0x000fe40000800000 */
[----:B------:R-:W-:Y:S02]  /*2cb0*/  SEL R32, R14, 0xff800000, P1 ;  /* 0xff8000000e207807 */ /* 0x000fe40000800000 */
[----:B------:R-:W-:-:S02]  /*2cc0*/  FSETP.GEU.AND P1, PT, R40, R103, PT ;  /* 0x000000672800720b */ /* 0x000fc40003f2e000 */
[----:B------:R-:W-:Y:S02]  /*2cd0*/  FSETP.NAN.AND P0, PT, R103, R103, PT ;  /* 0x000000676700720b */ /* 0x000fe40003f08000 */
[----:B------:R-:W-:-:S09]  /*2ce0*/  P2R R131, PR, RZ, 0x2 ;  /* 0x00000002ff837803 */ /* 0x000fd20000000000 */
[----:B------:R-:W-:Y:S02]  /*2cf0*/  @P1 SEL R103, R103, R40, P0 ;  /* 0x0000002867671207 */ /* 0x000fe40000000000 */
[-C--:B------:R-:W-:Y:S02]  /*2d00*/  FSETP.GEU.AND P1, PT, R37, R32.reuse, PT ;  /* 0x000000202500720b */ /* 0x080fe40003f2e000 */
[----:B------:R-:W-:Y:S02]  /*2d10*/  FSETP.NAN.AND P0, PT, R32, R32, PT ;  /* 0x000000202000720b */ /* 0x000fe40003f08000 */
[----:B------:R-:W-:Y:S02]  /*2d20*/  CS2R R12, SRZ ;  /* 0x00000000000c7805 */ /* 0x000fe4000001ff00 */
[----:B------:R-:W-:-:S07]  /*2d30*/  CS2R R14, SRZ ;  /* 0x00000000000e7805 */ /* 0x000fce000001ff00 */
[----:B------:R-:W-:Y:S01]  /*2d40*/  @P1 SEL R32, R32, R37, P0 ;  /* 0x0000002520201207 */ /* 0x000fe20000000000 */
[----:B------:R-:W-:-:S04]  /*2d50*/  IMAD R37, R9, 0x4800, R36 ;  /* 0x0000480009257824 */ /* 0x000fc800078e0224 */
[----:B------:R-:W-:-:S05]  /*2d60*/  IMAD.WIDE R36, R37, 0x4, R2 ;  /* 0x0000000425247825 */ /* 0x000fca00078e0202 */
[----:B------:R-:W2:Y:S01]  /*2d70*/  @P2 LDG.E.EL.128 R12, desc[UR6][R36.64] ;  /* 0x00000006240c2981 */ /* 0x000ea2000c2e1d00 */
[----:B------:R-:W-:Y:S02]  /*2d80*/  P2R R132, PR, RZ, 0x2 ;  /* 0x00000002ff847803 */ /* 0x000fe40000000000 */
[-C--:B------:R-:W-:Y:S02]  /*2d90*/  FSETP.GEU.AND P1, PT, R28, R41.reuse, PT ;  /* 0x000000291c00720b */ /* 0x080fe40003f2e000 */
[----:B------:R-:W-:Y:S02]  /*2da0*/  FSETP.NAN.AND P0, PT, R41, R41, PT ;  /* 0x000000292900720b */ /* 0x000fe40003f08000 */
[----:B------:R-:W-:-:S09]  /*2db0*/  P2R R133, PR, RZ, 0x2 ;  /* 0x00000002ff857803 */ /* 0x000fd20000000000 */
[----:B------:R-:W-:Y:S02]  /*2dc0*/  @P1 SEL R41, R41, R28, P0 ;  /* 0x0000001c29291207 */ /* 0x000fe40000000000 */
[-C--:B------:R-:W-:Y:S02]  /*2dd0*/  FSETP.GEU.AND P1, PT, R34, R101.reuse, PT ;  /* 0x000000652200720b */ /* 0x080fe40003f2e000 */
[----:B------:R-:W-:-:S11]  /*2de0*/  FSETP.NAN.AND P0, PT, R101, R101, PT ;  /* 0x000000656500720b */ /* 0x000fd60003f08000 */
[----:B------:R-:W-:Y:S02]  /*2df0*/  @P1 SEL R101, R101, R34, P0 ;  /* 0x0000002265651207 */ /* 0x000fe40000000000 */
[----:B------:R-:W-:Y:S02]  /*2e00*/  P2R R134, PR, RZ, 0x2 ;  /* 0x00000002ff867803 */ /* 0x000fe40000000000 */
[----:B--2---:R-:W-:Y:S01]  /*2e10*/  SEL R39, R14, 0xff800000, P2 ;  /* 0xff8000000e277807 */ /* 0x004fe20001000000 */
[----:B------:R-:W-:Y:S01]  /*2e20*/  IMAD.IADD R14, R35, 0x1, R10 ;  /* 0x00000001230e7824 */ /* 0x000fe200078e020a */
[----:B------:R-:W-:-:S03]  /*2e30*/  SEL R28, R12, 0xff800000, P2 ;  /* 0xff8000000c1c7807 */ /* 0x000fc60001000000 */
[----:B------:R-:W-:Y:S01]  /*2e40*/  IMAD R37, R9, 0x4800, R14 ;  /* 0x0000480009257824 */ /* 0x000fe200078e020e */
[----:B------:R-:W-:Y:S02]  /*2e50*/  SEL R34, R13, 0xff800000, P2 ;  /* 0xff8000000d227807 */ /* 0x000fe40001000000 */
[----:B------:R-:W-:Y:S02]  /*2e60*/  CS2R R12, SRZ ;  /* 0x00000000000c7805 */ /* 0x000fe4000001ff00 */
[----:B------:R-:W-:Y:S02]  /*2e70*/  SEL R38, R15, 0xff800000, P2 ;  /* 0xff8000000f267807 */ /* 0x000fe40001000000 */
[----:B------:R-:W-:Y:S01]  /*2e80*/  CS2R R14, SRZ ;  /* 0x00000000000e7805 */ /* 0x000fe2000001ff00 */
[----:B------:R-:W-:-:S05]  /*2e90*/  IMAD.WIDE R36, R37, 0x4, R2 ;  /* 0x0000000425247825 */ /* 0x000fca00078e0202 */
[----:B------:R1:W2:Y:S01]  /*2ea0*/  @P3 LDG.E.EL.128 R12, desc[UR6][R36.64] ;  /* 0x00000006240c3981 */ /* 0x0002a2000c2e1d00 */
        /* <DEDUP_REMOVED lines=12> */
[-C--:B------:R-:W-:Y:S01]  /*2f70*/  FSETP.GEU.AND P1, PT, R103, R38.reuse, PT ;  /* 0x000000266700720b */ /* 0x080fe20003f2e000 */
[----:B------:R-:W-:Y:S01]  /*2f80*/  IMAD.IADD R30, R35, 0x1, R30 ;  /* 0x00000001231e7824 */ /* 0x000fe200078e021e */
[----:B------:R-:W-:-:S03]  /*2f90*/  FSETP.NAN.AND P0, PT, R38, R38, PT ;  /* 0x000000262600720b */ /* 0x000fc60003f08000 */
[----:B-1----:R-:W-:-:S04]  /*2fa0*/  IMAD R37, R9, 0x4800, R30 ;  /* 0x0000480009257824 */ /* 0x002fc800078e021e */
[----:B------:R-:W-:-:S04]  /*2fb0*/  IMAD.WIDE R36, R37, 0x4, R2 ;  /* 0x0000000425247825 */ /* 0x000fc800078e0202 */
[----:B------:R-:W-:Y:S02]  /*2fc0*/  @P1 SEL R38, R38, R103, P0 ;  /* 0x0000006726261207 */ /* 0x000fe40000000000 */
[----:B--2---:R-:W-:Y:S02]  /*2fd0*/  SEL R103, R15, 0xff800000, P3 ;  /* 0xff8000000f677807 */ /* 0x004fe40001800000 */
[----:B------:R-:W-:Y:S02]  /*2fe0*/  SEL R41, R12, 0xff800000, P3 ;  /* 0xff8000000c297807 */ /* 0x000fe40001800000 */
[----:B------:R-:W-:Y:S02]  /*2ff0*/  SEL R101, R13, 0xff800000, P3 ;  /* 0xff8000000d657807 */ /* 0x000fe40001800000 */
[----:B------:R-:W-:Y:S02]  /*3000*/  CS2R R12, SRZ ;  /* 0x00000000000c7805 */ /* 0x000fe4000001ff00 */
[----:B------:R-:W-:-:S02]  /*3010*/  SEL R32, R14, 0xff800000, P3 ;  /* 0xff8000000e207807 */ /* 0x000fc40001800000 */
        /* <DEDUP_REMOVED lines=23> */
[----:B------:R-:W-:Y:S02]  /*3190*/  CS2R R12, SRZ ;  /* 0x00000000000c7805 */ /* 0x000fe4000001ff00 */
[----:B------:R-:W-:Y:S02]  /*31a0*/  SEL R39, R14, 0xff800000, P4 ;  /* 0xff8000000e277807 */ /* 0x000fe40002000000 */
        /* <DEDUP_REMOVED lines=40> */
[----:B------:R-:W-:Y:S02]  /*3430*/  ISETP.NE.AND P4, PT, R79, RZ, PT ;  /* 0x000000ff4f00720c */ /* 0x000fe40003f85270 */
[----:B------:R-:W-:-:S07]  /*3440*/  P2R R79, PR, RZ, 0x2 ;  /* 0x00000002ff4f7803 */ /* 0x000fce0000000000 */
[----:B------:R-:W-:Y:S02]  /*3450*/  @P1 SEL R101, R101, R30, P0 ;  /* 0x0000001e65651207 */ /* 0x000fe40000000000 */
[-C--:B------:R-:W-:Y:S02]  /*3460*/  FSETP.GEU.AND P1, PT, R28, R41.reuse, PT ;  /* 0x000000291c00720b */ /* 0x080fe40003f2e000 */
[----:B------:R-:W-:Y:S02]  /*3470*/  FSETP.NAN.AND P0, PT, R41, R41, PT ;  /* 0x000000292900720b */ /* 0x000fe40003f08000 */
[----:B------:R-:W-:-:S09]  /*3480*/  ISETP.NE.AND P5, PT, R88, RZ, PT ;  /* 0x000000ff5800720c */ /* 0x000fd20003fa5270 */
[----:B------:R-:W-:Y:S02]  /*3490*/  @P1 SEL R41, R41, R28, P0 ;  /* 0x0000001c29291207 */ /* 0x000fe40000000000 */
[----:B------:R-:W-:Y:S01]  /*34a0*/  P2R R88, PR, RZ, 0x2 ;  /* 0x00000002ff587803 */ /* 0x000fe20000000000 */
[----:B------:R-:W-:-:S04]  /*34b0*/  VIADD R40, R10, 0x2800 ;  /* 0x000028000a287836 */ /* 0x000fc80000000000 */
[----:B------:R-:W-:-:S04]  /*34c0*/  IMAD.IADD R10, R5, 0x1, R40 ;  /* 0x00000001050a7824 */ /* 0x000fc800078e0228 */
[----:B-1----:R-:W-:-:S04]  /*34d0*/  IMAD R37, R9, 0x4800, R10 ;  /* 0x0000480009257824 */ /* 0x002fc800078e020a */
[----:B------:R-:W-:Y:S01]  /*34e0*/  IMAD.WIDE R36, R37, 0x4, R2 ;  /* 0x0000000425247825 */ /* 0x000fe200078e0202 */
[----:B--2---:R-:W-:Y:S02]  /*34f0*/  SEL R32, R12, 0xff800000, P6 ;  /* 0xff8000000c207807 */ /* 0x004fe40003000000 */
[----:B------:R-:W-:Y:S02]  /*3500*/  SEL R34, R13, 0xff800000, P6 ;  /* 0xff8000000d227807 */ /* 0x000fe40003000000 */
[----:B------:R-:W-:Y:S02]  /*3510*/  FSETP.GEU.AND P2, PT, R41, R32, PT ;  /* 0x000000202900720b */ /* 0x000fe40003f4e000 */
[----:B------:R-:W-:Y:S02]  /*3520*/  FSETP.GEU.AND P1, PT, R101, R34, PT ;  /* 0x000000226500720b */ /* 0x000fe40003f2e000 */
[----:B------:R-:W-:Y:S02]  /*3530*/  FSETP.NAN.AND P0, PT, R32, R32, PT ;  /* 0x000000202000720b */ /* 0x000fe40003f08000 */
[----:B------:R-:W-:-:S07]  /*3540*/  SEL R39, R14, 0xff800000, P6 ;  /* 0xff8000000e277807 */ /* 0x000fce0003000000 */
[----:B------:R-:W-:Y:S02]  /*3550*/  @P2 SEL R32, R32, R41, P0 ;  /* 0x0000002920202207 */ /* 0x000fe40000000000 */
[----:B------:R-:W-:-:S04]  /*3560*/  FSETP.NAN.AND P0, PT, R34, R34, PT ;  /* 0x000000222200720b */ /* 0x000fc80003f08000 */
[----:B------:R-:W-:Y:S02]  /*3570*/  @P1 SEL R34, R34, R101, P0 ;  /* 0x0000006522221207 */ /* 0x000fe40000000000 */
[-C--:B------:R-:W-:Y:S02]  /*3580*/  FSETP.GEU.AND P0, PT, R26, R39.reuse, PT ;  /* 0x000000271a00720b */ /* 0x080fe40003f0e000 */
[----:B------:R-:W-:-:S11]  /*3590*/  FSETP.NAN.AND P3, PT, R39, R39, PT ;  /* 0x000000272700720b */ /* 0x000fd60003f68000 */
[----:B------:R-:W-:Y:S02]  /*35a0*/  @P0 SEL R39, R39, R26, P3 ;  /* 0x0000001a27270207 */ /* 0x000fe40001800000 */
[----:B------:R-:W-:-:S04]  /*35b0*/  PLOP3.LUT P3, PT, P4, P5, PT, 0x80, 0x0 ;  /* 0x000000000000781c */ /* 0x000fc8000276b070 */
[----:B------:R-:W-:-:S04]  /*35c0*/  ISETP.LT.AND P3, PT, R5, 0x400, P3 ;  /* 0x000004000500780c */ /* 0x000fc80001f61270 */
[----:B------:R-:W-:Y:S02]  /*35d0*/  ISETP.LT.AND P3, PT, R4, 0x64, P3 ;  /* 0x000000640400780c */ /* 0x000fe40001f61270 */
[----:B------:R-:W-:Y:S02]  /*35e0*/  CS2R R12, SRZ ;  /* 0x00000000000c7805 */ /* 0x000fe4000001ff00 */
[----:B------:R-:W-:Y:S02]  /*35f0*/  SEL R38, R15, 0xff800000, P6 ;  /* 0xff8000000f267807 */ /* 0x000fe40003000000 */
[----:B------:R-:W-:-:S07]  /*3600*/  CS2R R14, SRZ ;  /* 0x00000000000e7805 */ /* 0x000fce000001ff00 */
[----:B------:R-:W2:Y:S01]  /*3610*/  @P3 LDG.E.EL.128 R12, desc[UR6][R36.64] ;  /* 0x00000006240c3981 */ /* 0x000ea2000c2e1d00 */
[----:B------:R-:W-:Y:S02]  /*3620*/  P2R R153, PR, RZ, 0x1 ;  /* 0x00000001ff997803 */ /* 0x000fe40000000000 */
[-C--:B------:R-:W-:Y:S02]  /*3630*/  FSETP.GEU.AND P0, PT, R103, R38.reuse, PT ;  /* 0x000000266700720b */ /* 0x080fe40003f0e000 */
[----:B------:R-:W-:Y:S02]  /*3640*/  FSETP.NAN.AND P4, PT, R38, R38, PT ;  /* 0x000000262600720b */ /* 0x000fe40003f88000 */
[----:B------:R-:W-:-:S09]  /*3650*/  P2R R154, PR, RZ, 0x1 ;  /* 0x00000001ff9a7803 */ /* 0x000fd20000000000 */
[----:B------:R-:W-:Y:S01]  /*3660*/  @P0 SEL R38, R38, R103, P4 ;  /* 0x0000006726260207 */ /* 0x000fe20002000000 */
[----:B------:R-:W-:-:S04]  /*3670*/  IMAD.IADD R10, R11, 0x1, R40 ;  /* 0x000000010b0a7824 */ /* 0x000fc800078e0228 */
[----:B------:R-:W-:-:S04]  /*3680*/  IMAD R11, R9, 0x4800, R10 ;  /* 0x00004800090b7824 */ /* 0x000fc800078e020a */
        /* <DEDUP_REMOVED lines=22> */
[----:B-1----:R-:W-:-:S04]  /*37f0*/  IMAD.IADD R10, R27, 0x1, R40 ;  /* 0x000000011b0a7824 */ /* 0x002fc800078e0228 */
[----:B------:R-:W-:-:S06]  /*3800*/  IMAD R11, R9, 0x4800, R10 ;  /* 0x00004800090b7824 */ /* 0x000fcc00078e020a */
[----:B------:R-:W-:Y:S01]  /*3810*/  @P0 SEL R21, R21, R20, P4 ;  /* 0x0000001415150207 */ /* 0x000fe20002000000 */
[----:B------:R-:W-:Y:S01]  /*3820*/  IMAD.WIDE R10, R11, 0x4, R2 ;  /* 0x000000040b0a7825 */ /* 0x000fe200078e0202 */
[----:B------:R-:W-:Y:S02]  /*3830*/  P2R R155, PR, RZ, 0x1 ;  /* 0x00000001ff9b7803 */ /* 0x000fe40000000000 */
[----:B--2---:R-:W-:Y:S02]  /*3840*/  SEL R20, R12, 0xff800000, P3 ;  /* 0xff8000000c147807 */ /* 0x004fe40001800000 */
[----:B------:R-:W-:Y:S02]  /*3850*/  SEL R26, R13, 0xff800000, P3 ;  /* 0xff8000000d1a7807 */ /* 0x000fe40001800000 */
[----:B------:R-:W-:Y:S02]  /*3860*/  CS2R R12, SRZ ;  /* 0x00000000000c7805 */ /* 0x000fe4000001ff00 */
[----:B------:R-:W-:-:S02]  /*3870*/  SEL R28, R14, 0xff800000, P3 ;  /* 0xff8000000e1c7807 */ /* 0x000fc40001800000 */
[----:B------:R-:W-:Y:S02]  /*3880*/  SEL R30, R15, 0xff800000, P3 ;  /* 0xff8000000f1e7807 */ /* 0x000fe40001800000 */
[----:B------:R-:W-:-:S06]  /*3890*/  CS2R R14, SRZ ;  /* 0x00000000000e7805 */ /* 0x000fcc000001ff00 */
[----:B------:R-:W2:Y:S01]  /*38a0*/  @P3 LDG.E.EL.128 R12, desc[UR6][R10.64] ;  /* 0x000000060a0c3981 */ /* 0x000ea2000c2e1d00 */
        /* <DEDUP_REMOVED lines=27> */
[----:B------:R-:W-:Y:S02]  /*3a60*/  CS2R R12, SRZ ;  /* 0x00000000000c7805 */ /* 0x000fe4000001ff00 */
[----:B------:R-:W-:-:S07]  /*3a70*/  SEL R10, R15, 0xff800000, P3 ;  /* 0xff8000000f0a7807 */ /* 0x000fce0001800000 */
        /* <DEDUP_REMOVED lines=13> */
[----:B------:R-:W-:-:S04]  /*3b50*/  ISETP.NE.AND P0, PT, R108, RZ, PT ;  /* 0x000000ff6c00720c */ /* 0x000fc80003f05270 */
[----:B------:R-:W-:Y:S02]  /*3b60*/  P2R R169, PR, RZ, 0x1 ;  /* 0x00000001ffa97803 */ /* 0x000fe40000000000 */
        /* <DEDUP_REMOVED lines=40> */
[----:B--2---:R-:W-:Y:S02]  /*3df0*/  SEL R12, R12, 0xff800000, P3 ;  /* 0xff8000000c0c7807 */ /* 0x004fe40001800000 */
[----:B------:R-:W-:Y:S02]  /*3e00*/  SEL R13, R13, 0xff800000, P3 ;  /* 0xff8000000d0d7807 */ /* 0x000fe40001800000 */
[----:B------:R-:W-:Y:S02]  /*3e10*/  SEL R14, R14, 0xff800000, P3 ;  /* 0xff8000000e0e7807 */ /* 0x000fe40001800000 */
[----:B------:R-:W-:Y:S02]  /*3e20*/  SEL R15, R15, 0xff800000, P3 ;  /* 0xff8000000f0f7807 */ /* 0x000fe40001800000 */
[----:B------:R-:W-:-:S02]  /*3e30*/  FSETP.GEU.AND P3, PT, R32, R12, PT ;  /* 0x0000000c2000720b */ /* 0x000fc40003f6e000 */
[----:B------:R-:W-:-:S11]  /*3e40*/  FSETP.NAN.AND P4, PT, R12, R12, PT ;  /* 0x0000000c0c00720b */ /* 0x000fd60003f88000 */
[----:B------:R-:W-:Y:S02]  /*3e50*/  @P3 SEL R12, R12, R32, P4 ;  /* 0x000000200c0c3207 */ /* 0x000fe40002000000 */
[-C--:B------:R-:W-:Y:S02]  /*3e60*/  FSETP.GEU.AND P4, PT, R34, R13.reuse, PT ;  /* 0x0000000d2200720b */ /* 0x080fe40003f8e000 */
        /* <DEDUP_REMOVED lines=8> */
[----:B------:R-:W-:-:S04]  /*3ef0*/  ISETP.NE.AND P0, PT, R11, RZ, PT ;  /* 0x000000ff0b00720c */ /* 0x000fc80003f05270 */
[----:B------:R-:W-:Y:S02]  /*3f00*/  SEL R2, RZ, 0x1, !P0 ;  /* 0x00000001ff027807 */ /* 0x000fe40004000000 */
        /* <DEDUP_REMOVED lines=8> */
[----:B------:R-:W-:Y:S02]  /*3f90*/  ISETP.NE.AND P0, PT, R31, RZ, PT ;  /* 0x000000ff1f00720c */ /* 0x000fe40003f05270 */
[----:B------:R-:W-:Y:S02]  /*3fa0*/  P2R R62, PR, RZ, 0x40 ;  /* 0x00000040ff3e7803 */ /* 0x000fe40000000000 */
[----:B------:R-:W-:Y:S02]  /*3fb0*/  SEL R19, RZ, 0x1, !P0 ;  /* 0x00000001ff137807 */ /* 0x000fe40004000000 */
[----:B------:R-:W-:Y:S02]  /*3fc0*/  ISETP.NE.AND P0, PT, R33, RZ, PT ;  /* 0x000000ff2100720c */ /* 0x000fe40003f05270 */
[----:B------:R-:W-:-:S02]  /*3fd0*/  ISETP.NE.AND P6, PT, R72, RZ, PT ;  /* 0x000000ff4800720c */ /* 0x000fc40003fc5270 */
[----:B------:R-:W-:Y:S02]  /*3fe0*/  SEL R27, RZ, 0x1, !P0 ;  /* 0x00000001ff1b7807 */ /* 0x000fe40004000000 */
[----:B------:R-:W-:Y:S02]  /*3ff0*/  ISETP.NE.AND P0, PT, R63, RZ, PT ;  /* 0x000000ff3f00720c */ /* 0x000fe40003f05270 */
[----:B------:R-:W-:Y:S02]  /*4000*/  SEL R18, R18, 0x2, P6 ;  /* 0x0000000212127807 */ /* 0x000fe40003000000 */
[----:B------:R-:W-:Y:S02]  /*4010*/  ISETP.NE.AND P6, PT, R50, RZ, PT ;  /* 0x000000ff3200720c */ /* 0x000fe40003fc5270 */
[----:B------:R-:W-:Y:S02]  /*4020*/  SEL R29, RZ, 0x1, !P0 ;  /* 0x00000001ff1d7807 */ /* 0x000fe40004000000 */
[----:B------:R-:W-:-:S02]  /*4030*/  ISETP.NE.AND P0, PT, R64, RZ, PT ;  /* 0x000000ff4000720c */ /* 0x000fc40003f05270 */
[----:B------:R-:W-:Y:S02]  /*4040*/  P2R R106, PR, RZ, 0x40 ;  /* 0x00000040ff6a7803 */ /* 0x000fe40000000000 */
[----:B------:R-:W-:Y:S02]  /*4050*/  ISETP.NE.AND P6, PT, R49, RZ, PT ;  /* 0x000000ff3100720c */ /* 0x000fe40003fc5270 */
[----:B------:R-:W-:Y:S02]  /*4060*/  SEL R31, RZ, 0x1, !P0 ;  /* 0x00000001ff1f7807 */ /* 0x000fe40004000000 */
[----:B------:R-:W-:Y:S02]  /*4070*/  ISETP.NE.AND P0, PT, R65, RZ, PT ;  /* 0x000000ff4100720c */ /* 0x000fe40003f05270 */
[----:B------:R-:W-:Y:S02]  /*4080*/  P2R R105, PR, RZ, 0x40 ;  /* 0x00000040ff697803 */ /* 0x000fe40000000000 */
[----:B------:R-:W-:-:S02]  /*4090*/  ISETP.NE.AND P6, PT, R48, RZ, PT ;  /* 0x000000ff3000720c */ /* 0x000fc40003fc5270 */
[----:B------:R-:W-:Y:S02]  /*40a0*/  SEL R32, RZ, 0x1, !P0 ;  /* 0x00000001ff207807 */ /* 0x000fe40004000000 */
[----:B------:R-:W-:Y:S02]  /*40b0*/  ISETP.NE.AND P0, PT, R66, RZ, PT ;  /* 0x000000ff4200720c */ /* 0x000fe40003f05270 */
[----:B------:R-:W-:Y:S02]  /*40c0*/  P2R R104, PR, RZ, 0x40 ;  /* 0x00000040ff687803 */ /* 0x000fe40000000000 */
[----:B------:R-:W-:Y:S02]  /*40d0*/  ISETP.NE.AND P6, PT, R47, RZ, PT ;  /* 0x000000ff2f00720c */ /* 0x000fe40003fc5270 */
[----:B------:R-:W-:Y:S02]  /*40e0*/  SEL R33, RZ, 0x1, !P0 ;  /* 0x00000001ff217807 */ /* 0x000fe40004000000 */
[----:B------:R-:W-:-:S02]  /*40f0*/  ISETP.NE.AND P0, PT, R102, RZ, PT ;  /* 0x000000ff6600720c */ /* 0x000fc40003f05270 */
[----:B------:R-:W-:Y:S02]  /*4100*/  P2R R102, PR, RZ, 0x40 ;  /* 0x00000040ff667803 */ /* 0x000fe40000000000 */
[----:B------:R-:W-:Y:S02]  /*4110*/  ISETP.NE.AND P6, PT, R142, RZ, PT ;  /* 0x000000ff8e00720c */ /* 0x000fe40003fc5270 */
[----:B------:R-:W-:Y:S02]  /*4120*/  P2R R55, PR, RZ, 0x8 ;  /* 0x00000008ff377803 */ /* 0x000fe40000000000 */
[----:B------:R-:W-:Y:S02]  /*4130*/  ISETP.NE.AND P3, PT, R78, RZ, PT ;  /* 0x000000ff4e00720c */ /* 0x000fe40003f65270 */
[----:B------:R-:W-:Y:S02]  /*4140*/  P2R R78, PR, RZ, 0x40 ;  /* 0x00000040ff4e7803 */ /* 0x000fe40000000000 */
[----:B------:R-:W-:-:S04]  /*4150*/  ISETP.NE.AND P6, PT, R141, RZ, PT ;  /* 0x000000ff8d00720c */ /* 0x000fc80003fc5270 */
        /* <DEDUP_REMOVED lines=33> */
[----:B------:R-:W-:Y:S02]  /*4370*/  ISETP.NE.AND P6, PT, R133, RZ, PT ;  /* 0x000000ff8500720c */ /* 0x000fe40003fc5270 */
[----:B------:R-:W-:Y:S02]  /*4380*/  SEL R34, RZ, 0x1, !P0 ;  /* 0x00000001ff227807 */ /* 0x000fe40004000000 */
[----:B------:R-:W-:Y:S02]  /*4390*/  P2R R46, PR, RZ, 0x40 ;  /* 0x00000040ff2e7803 */ /* 0x000fe40000000000 */
[----:B------:R-:W-:Y:S02]  /*43a0*/  ISETP.NE.AND P6, PT, R134, RZ, PT ;  /* 0x000000ff8600720c */ /* 0x000fe40003fc5270 */
[----:B------:R-:W-:-:S02]  /*43b0*/  ISETP.NE.AND P0, PT, R108, RZ, PT ;  /* 0x000000ff6c00720c */ /* 0x000fc40003f05270 */
[----:B------:R-:W-:Y:S02]  /*43c0*/  P2R R45, PR, RZ, 0x40 ;  /* 0x00000040ff2d7803 */ /* 0x000fe40000000000 */
[----:B------:R-:W-:Y:S02]  /*43d0*/  SEL R35, RZ, 0x1, !P0 ;  /* 0x00000001ff237807 */ /* 0x000fe40004000000 */
[----:B------:R-:W-:Y:S02]  /*43e0*/  ISETP.NE.AND P6, PT, R132, RZ, PT ;  /* 0x000000ff8400720c */ /* 0x000fe40003fc5270 */
[----:B------:R-:W-:Y:S02]  /*43f0*/  ISETP.NE.AND P0, PT, R147, RZ, PT ;  /* 0x000000ff9300720c */ /* 0x000fe40003f05270 */
[----:B------:R-:W-:Y:S02]  /*4400*/  P2R R44, PR, RZ, 0x40 ;  /* 0x00000040ff2c7803 */ /* 0x000fe40000000000 */
[----:B------:R-:W-:-:S02]  /*4410*/  SEL R38, RZ, 0x1, !P0 ;  /* 0x00000001ff267807 */ /* 0x000fc40004000000 */
[----:B------:R-:W-:Y:S02]  /*4420*/  ISETP.NE.AND P6, PT, R131, RZ, PT ;  /* 0x000000ff8300720c */ /* 0x000fe40003fc5270 */
[----:B------:R-:W-:Y:S02]  /*4430*/  ISETP.NE.AND P0, PT, R148, RZ, PT ;  /* 0x000000ff9400720c */ /* 0x000fe40003f05270 */
[----:B------:R-:W-:Y:S02]  /*4440*/  P2R R43, PR, RZ, 0x40 ;  /* 0x00000040ff2b7803 */ /* 0x000fe40000000000 */
[----:B------:R-:W-:Y:S02]  /*4450*/  SEL R39, RZ, 0x1, !P0 ;  /* 0x00000001ff277807 */ /* 0x000fe40004000000 */
[----:B------:R-:W-:Y:S02]  /*4460*/  ISETP.NE.AND P6, PT, R107, RZ, PT ;  /* 0x000000ff6b00720c */ /* 0x000fe40003fc5270 */
[----:B------:R-:W-:-:S02]  /*4470*/  ISETP.NE.AND P0, PT, R164, RZ, PT ;  /* 0x000000ffa400720c */ /* 0x000fc40003f05270 */
[----:B------:R-:W-:Y:S02]  /*4480*/  SEL R34, R34, 0x2, P6 ;  /* 0x0000000222227807 */ /* 0x000fe40003000000 */
[----:B------:R-:W-:Y:S02]  /*4490*/  SEL R40, RZ, 0x1, !P0 ;  /* 0x00000001ff287807 */ /* 0x000fe40004000000 */
[----:B------:R-:W-:Y:S02]  /*44a0*/  ISETP.NE.AND P6, PT, R43, RZ, PT ;  /* 0x000000ff2b00720c */ /* 0x000fe40003fc5270 */
[----:B------:R-:W-:Y:S02]  /*44b0*/  ISETP.NE.AND P0, PT, R165, RZ, PT ;  /* 0x000000ffa500720c */ /* 0x000fe40003f05270 */
[----:B------:R-:W-:Y:S02]  /*44c0*/  SEL R35, R35, 0x2, P6 ;  /* 0x0000000223237807 */ /* 0x000fe40003000000 */
[----:B------:R-:W-:-:S02]  /*44d0*/  SEL R2, R2, 0x2, P0 ;  /* 0x0000000202027807 */ /* 0x000fc40000000000 */
[----:B------:R-:W-:Y:S02]  /*44e0*/  ISETP.NE.AND P6, PT, R44, RZ, PT ;  /* 0x000000ff2c00720c */ /* 0x000fe40003fc5270 */
[----:B------:R-:W-:Y:S02]  /*44f0*/  ISETP.NE.AND P0, PT, R166, RZ, PT ;  /* 0x000000ffa600720c */ /* 0x000fe40003f05270 */
[----:B------:R-:W-:Y:S02]  /*4500*/  SEL R38, R38, 0x2, P6 ;  /* 0x0000000226267807 */ /* 0x000fe40003000000 */
[----:B------:R-:W-:Y:S02]  /*4510*/  SEL R3, R3, 0x2, P0 ;  /* 0x0000000203037807 */ /* 0x000fe40000000000 */
[----:B------:R-:W-:Y:S02]  /*4520*/  ISETP.NE.AND P6, PT, R45, RZ, PT ;  /* 0x000000ff2d00720c */ /* 0x000fe40003fc5270 */
[----:B------:R-:W-:-:S02]  /*4530*/  ISETP.NE.AND P0, PT, R167, RZ, PT ;  /* 0x000000ffa700720c */ /* 0x000fc40003f05270 */
[----:B------:R-:W-:Y:S02]  /*4540*/  SEL R39, R39, 0x2, P6 ;  /* 0x0000000227277807 */ /* 0x000fe40003000000 */
[----:B------:R-:W-:Y:S02]  /*4550*/  SEL R9, R9, 0x2, P0 ;  /* 0x0000000209097807 */ /* 0x000fe40000000000 */
[----:B------:R-:W-:Y:S02]  /*4560*/  ISETP.NE.AND P6, PT, R46, RZ, PT ;  /* 0x000000ff2e00720c */ /* 0x000fe40003fc5270 */
[----:B------:R-:W-:Y:S02]  /*4570*/  ISETP.NE.AND P0, PT, R168, RZ, PT ;  /* 0x000000ffa800720c */ /* 0x000fe40003f05270 */
[----:B------:R-:W-:Y:S02]  /*4580*/  SEL R40, R40, 0x2, P6 ;  /* 0x0000000228287807 */ /* 0x000fe40003000000 */
[----:B------:R-:W-:-:S02]  /*4590*/  SEL R11, R11, 0x2, P0 ;  /* 0x000000020b0b7807 */ /* 0x000fc40000000000 */
[----:B------:R-:W-:-:S04]  /*45a0*/  ISETP.NE.AND P6, PT, R47, RZ, PT ;  /* 0x000000ff2f00720c */ /* 0x000fc80003fc5270 */
[----:B------:R-:W-:Y:S02]  /*45b0*/  SEL R11, R11, 0x3, P6 ;  /* 0x000000030b0b7807 */ /* 0x000fe40003000000 */
[----:B------:R-:W-:-:S04]  /*45c0*/  ISETP.NE.AND P6, PT, R48, RZ, PT ;  /* 0x000000ff3000720c */ /* 0x000fc80003fc5270 */
[----:B------:R-:W-:Y:S02]  /*45d0*/  SEL R9, R9, 0x3, P6 ;  /* 0x0000000309097807 */ /* 0x000fe40003000000 */
[----:B------:R-:W-:-:S04]  /*45e0*/  ISETP.NE.AND P6, PT, R49, RZ, PT ;  /* 0x000000ff3100720c */ /* 0x000fc80003fc5270 */
[----:B------:R-:W-:Y:S02]  /*45f0*/  SEL R3, R3, 0x3, P6 ;  /* 0x0000000303037807 */ /* 0x000fe40003000000 */
[----:B------:R-:W-:Y:S02]  /*4600*/  ISETP.NE.AND P6, PT, R50, RZ, PT ;  /* 0x000000ff3200720c */ /* 0x000fe40003fc5270 */
[----:B------:R-:W-:Y:S02]  /*4610*/  SEL R29, R29, 0x2, P3 ;  /* 0x000000021d1d7807 */ /* 0x000fe40001800000 */
[----:B------:R-:W-:Y:S02]  /*4620*/  SEL R2, R2, 0x3, P6 ;  /* 0x0000000302027807 */ /* 0x000fe40003000000 */
[----:B------:R-:W-:Y:S02]  /*4630*/  ISETP.NE.AND P6, PT, R63, RZ, PT ;  /* 0x000000ff3f00720c */ /* 0x000fe40003fc5270 */
[----:B------:R-:W-:-:S02]  /*4640*/  SEL R27, R27, 0x2, P4 ;  /* 0x000000021b1b7807 */ /* 0x000fc40002000000 */
[----:B------:R-:W-:Y:S02]  /*4650*/  SEL R29, R29, 0x3, P6 ;  /* 0x000000031d1d7807 */ /* 0x000fe40003000000 */
[----:B------:R-:W-:Y:S02]  /*4660*/  ISETP.NE.AND P6, PT, R64, RZ, PT ;  /* 0x000000ff4000720c */ /* 0x000fe40003fc5270 */
[----:B------:R-:W-:Y:S02]  /*4670*/  SEL R19, R19, 0x2, P5 ;  /* 0x0000000213137807 */ /* 0x000fe40002800000 */
[----:B------:R-:W-:Y:S02]  /*4680*/  SEL R27, R27, 0x3, P6 ;  /* 0x000000031b1b7807 */ /* 0x000fe40003000000 */
[----:B------:R-:W-:-:S04]  /*4690*/  ISETP.NE.AND P6, PT, R65, RZ, PT ;  /* 0x000000ff4100720c */ /* 0x000fc80003fc5270 */
[----:B------:R-:W-:Y:S02]  /*46a0*/  SEL R19, R19, 0x3, P6 ;  /* 0x0000000313137807 */ /* 0x000fe40003000000 */
[----:B------:R-:W-:Y:S02]  /*46b0*/  ISETP.NE.AND P6, PT, R66, RZ, PT ;  /* 0x000000ff4200720c */ /* 0x000fe40003fc5270 */
[----:B------:R-:W-:Y:S02]  /*46c0*/  P2R R41, PR, RZ, 0x4 ;  /* 0x00000004ff297803 */ /* 0x000fe40000000000 */
[----:B------:R-:W-:Y:S02]  /*46d0*/  SEL R18, R18, 0x3, P6 ;  /* 0x0000000312127807 */ /* 0x000fe40003000000 */
[----:B------:R-:W-:Y:S02]  /*46e0*/  ISETP.NE.AND P6, PT, R71, RZ, PT ;  /* 0x000000ff4700720c */ /* 0x000fe40003fc5270 */
[----:B------:R-:W-:-:S02]  /*46f0*/  ISETP.NE.AND P2, PT, R111, RZ, PT ;  /* 0x000000ff6f00720c */ /* 0x000fc40003f45270 */
[----:B------:R-:W-:Y:S02]  /*4700*/  SEL R34, R34, 0x3, P6 ;  /* 0x0000000322227807 */ /* 0x000fe40003000000 */
[----:B------:R-:W-:Y:S02]  /*4710*/  P2R R101, PR, RZ, 0x2 ;  /* 0x00000002ff657803 */ /* 0x000fe40000000000 */
[----:B------:R-:W-:Y:S02]  /*4720*/  SEL R33, R33, 0x2, P2 ;  /* 0x0000000221217807 */ /* 0x000fe40001000000 */
[----:B------:R-:W-:Y:S02]  /*4730*/  ISETP.NE.AND P6, PT, R72, RZ, PT ;  /* 0x000000ff4800720c */ /* 0x000fe40003fc5270 */
[----:B------:R-:W-:Y:S02]  /*4740*/  ISETP.NE.AND P1, PT, R109, RZ, PT ;  /* 0x000000ff6d00720c */ /* 0x000fe40003f25270 */
[----:B------:R-:W-:-:S02]  /*4750*/  SEL R33, R33, 0x3, P6 ;  /* 0x0000000321217807 */ /* 0x000fc40003000000 */
[----:B------:R-:W-:Y:S02]  /*4760*/  SEL R32, R32, 0x2, P1 ;  /* 0x0000000220207807 */ /* 0x000fe40000800000 */
[----:B------:R-:W-:Y:S02]  /*4770*/  ISETP.NE.AND P6, PT, R73, RZ, PT ;  /* 0x000000ff4900720c */ /* 0x000fe40003fc5270 */
[----:B------:R-:W-:Y:S02]  /*4780*/  ISETP.NE.AND P0, PT, R169, RZ, PT ;  /* 0x000000ffa900720c */ /* 0x000fe40003f05270 */
[----:B------:R-:W-:Y:S02]  /*4790*/  SEL R32, R32, 0x3, P6 ;  /* 0x0000000320207807 */ /* 0x000fe40003000000 */
[----:B------:R-:W-:Y:S02]  /*47a0*/  SEL R31, R31, 0x2, P0 ;  /* 0x000000021f1f7807 */ /* 0x000fe40000000000 */
[----:B------:R-:W-:-:S04]  /*47b0*/  ISETP.NE.AND P6, PT, R74, RZ, PT ;  /* 0x000000ff4a00720c */ /* 0x000fc80003fc5270 */
        /* <DEDUP_REMOVED lines=81> */
[----:B------:R-:W-:Y:S02]  /*4cd0*/  ISETP.NE.AND P6, PT, R50, RZ, PT ;  /* 0x000000ff3200720c */ /* 0x000fe40003fc5270 */
[----:B------:R-:W-:Y:S02]  /*4ce0*/  ISETP.NE.AND P0, PT, R87, RZ, PT ;  /* 0x000000ff5700720c */ /* 0x000fe40003f05270 */
[----:B------:R-:W-:Y:S02]  /*4cf0*/  SEL R3, R3, 0x5, P6 ;  /* 0x0000000503037807 */ /* 0x000fe40003000000 */
[----:B------:R-:W-:Y:S02]  /*4d00*/  ISETP.NE.AND P6, PT, R54, RZ, PT ;  /* 0x000000ff3600720c */ /* 0x000fe40003fc5270 */
[----:B------:R-:W-:-:S02]  /*4d10*/  SEL R29, R29, 0x4, P0 ;  /* 0x000000041d1d7807 */ /* 0x000fc40000000000 */
[----:B------:R-:W-:Y:S02]  /*4d20*/  SEL R2, R2, 0x5, P6 ;  /* 0x0000000502027807 */ /* 0x000fe40003000000 */
[----:B------:R-:W-:Y:S02]  /*4d30*/  ISETP.NE.AND P6, PT, R56, RZ, PT ;  /* 0x000000ff3800720c */ /* 0x000fe40003fc5270 */
[----:B------:R-:W-:Y:S02]  /*4d40*/  ISETP.NE.AND P3, PT, R86, RZ, PT ;  /* 0x000000ff5600720c */ /* 0x000fe40003f65270 */
[----:B------:R-:W-:Y:S02]  /*4d50*/  SEL R29, R29, 0x5, P6 ;  /* 0x000000051d1d7807 */ /* 0x000fe40003000000 */
[----:B------:R-:W-:Y:S02]  /*4d60*/  SEL R27, R27, 0x4, P3 ;  /* 0x000000041b1b7807 */ /* 0x000fe40001800000 */
[----:B------:R-:W-:-:S02]  /*4d70*/  ISETP.NE.AND P6, PT, R57, RZ, PT ;  /* 0x000000ff3900720c */ /* 0x000fc40003fc5270 */
[----:B------:R-:W-:Y:S02]  /*4d80*/  ISETP.NE.AND P0, PT, R95, RZ, PT ;  /* 0x000000ff5f00720c */ /* 0x000fe40003f05270 */
[----:B------:R-:W-:Y:S02]  /*4d90*/  SEL R27, R27, 0x5, P6 ;  /* 0x000000051b1b7807 */ /* 0x000fe40003000000 */
[----:B------:R-:W-:Y:S02]  /*4da0*/  ISETP.NE.AND P5, PT, R84, RZ, PT ;  /* 0x000000ff5400720c */ /* 0x000fe40003fa5270 */
[----:B------:R-:W-:Y:S02]  /*4db0*/  SEL R27, R27, 0x6, P0 ;  /* 0x000000061b1b7807 */ /* 0x000fe40000000000 */
[----:B------:R-:W-:Y:S02]  /*4dc0*/  ISETP.NE.AND P0, PT, R128, RZ, PT ;  /* 0x000000ff8000720c */ /* 0x000fe40003f05270 */
[----:B------:R-:W-:-:S02]  /*4dd0*/  SEL R18, R18, 0x4, P5 ;  /* 0x0000000412127807 */ /* 0x000fc40002800000 */
[----:B------:R-:W-:Y:S02]  /*4de0*/  ISETP.NE.AND P5, PT, R58, RZ, PT ;  /* 0x000000ff3a00720c */ /* 0x000fe40003fa5270 */
[----:B------:R-:W-:Y:S02]  /*4df0*/  ISETP.NE.AND P4, PT, R85, RZ, PT ;  /* 0x000000ff5500720c */ /* 0x000fe40003f85270 */
[----:B------:R-:W-:Y:S02]  /*4e00*/  P2R R58, PR, RZ, 0x1 ;  /* 0x00000001ff3a7803 */ /* 0x000fe40000000000 */
[----:B------:R-:W-:Y:S02]  /*4e10*/  ISETP.NE.AND P0, PT, R127, RZ, PT ;  /* 0x000000ff7f00720c */ /* 0x000fe40003f05270 */
[----:B------:R-:W-:Y:S02]  /*4e20*/  SEL R19, R19, 0x4, P4 ;  /* 0x0000000413137807 */ /* 0x000fe40002000000 */
[----:B------:R-:W-:-:S02]  /*4e30*/  ISETP.NE.AND P6, PT, R59, RZ, PT ;  /* 0x000000ff3b00720c */ /* 0x000fc40003fc5270 */
[----:B------:R-:W-:Y:S02]  /*4e40*/  P2R R57, PR, RZ, 0x1 ;  /* 0x00000001ff397803 */ /* 0x000fe40000000000 */
[----:B------:R-:W-:Y:S02]  /*4e50*/  ISETP.NE.AND P0, PT, R100, RZ, PT ;  /* 0x000000ff6400720c */ /* 0x000fe40003f05270 */
[----:B------:R-:W-:Y:S02]  /*4e60*/  SEL R19, R19, 0x5, P6 ;  /* 0x0000000513137807 */ /* 0x000fe40003000000 */
[----:B------:R-:W-:Y:S02]  /*4e70*/  ISETP.NE.AND P6, PT, R63, RZ, PT ;  /* 0x000000ff3f00720c */ /* 0x000fe40003fc5270 */
[----:B------:R-:W-:Y:S02]  /*4e80*/  P2R R56, PR, RZ, 0x1 ;  /* 0x00000001ff387803 */ /* 0x000fe40000000000 */
[----:B------:R-:W-:-:S02]  /*4e90*/  ISETP.NE.AND P0, PT, R99, RZ, PT ;  /* 0x000000ff6300720c */ /* 0x000fc40003f05270 */
[----:B------:R-:W-:Y:S02]  /*4ea0*/  SEL R18, R18, 0x5, P6 ;  /* 0x0000000512127807 */ /* 0x000fe40003000000 */
[----:B------:R-:W-:Y:S02]  /*4eb0*/  ISETP.NE.AND P6, PT, R64, RZ, PT ;  /* 0x000000ff4000720c */ /* 0x000fe40003fc5270 */
[----:B------:R-:W-:Y:S02]  /*4ec0*/  P2R R54, PR, RZ, 0x1 ;  /* 0x00000001ff367803 */ /* 0x000fe40000000000 */
[----:B------:R-:W-:Y:S02]  /*4ed0*/  ISETP.NE.AND P0, PT, R98, RZ, PT ;  /* 0x000000ff6200720c */ /* 0x000fe40003f05270 */
[----:B------:R-:W-:Y:S02]  /*4ee0*/  SEL R34, R34, 0x5, P6 ;  /* 0x0000000522227807 */ /* 0x000fe40003000000 */
[----:B------:R-:W-:-:S02]  /*4ef0*/  ISETP.NE.AND P6, PT, R65, RZ, PT ;  /* 0x000000ff4100720c */ /* 0x000fc40003fc5270 */
[----:B------:R-:W-:Y:S02]  /*4f00*/  ISETP.NE.AND P2, PT, R116, RZ, PT ;  /* 0x000000ff7400720c */ /* 0x000fe40003f45270 */
[----:B------:R-:W-:Y:S02]  /*4f10*/  P2R R53, PR, RZ, 0x1 ;  /* 0x00000001ff357803 */ /* 0x000fe40000000000 */
[----:B------:R-:W-:Y:S02]  /*4f20*/  ISETP.NE.AND P0, PT, R97, RZ, PT ;  /* 0x000000ff6100720c */ /* 0x000fe40003f05270 */
[----:B------:R-:W-:Y:S02]  /*4f30*/  SEL R33, R33, 0x5, P6 ;  /* 0x0000000521217807 */ /* 0x000fe40003000000 */
        /* <DEDUP_REMOVED lines=36> */
[----:B------:R-:W-:Y:S02]  /*5180*/  ISETP.NE.AND P6, PT, R78, RZ, PT ;  /* 0x000000ff4e00720c */ /* 0x000fe40003fc5270 */
[----:B------:R-:W-:-:S02]  /*5190*/  SEL R35, R31, 0x6, P2 ;  /* 0x000000061f237807 */ /* 0x000fc40001000000 */
[----:B------:R-:W-:Y:S02]  /*51a0*/  P2R R31, PR, RZ, 0x1 ;  /* 0x00000001ff1f7803 */ /* 0x000fe40000000000 */
[----:B------:R-:W-:Y:S02]  /*51b0*/  ISETP.NE.AND P0, PT, R126, RZ, PT ;  /* 0x000000ff7e00720c */ /* 0x000fe40003f05270 */
[----:B------:R-:W-:Y:S02]  /*51c0*/  SEL R9, R9, 0x6, P6 ;  /* 0x0000000609097807 */ /* 0x000fe40003000000 */
        /* <DEDUP_REMOVED lines=15> */
[----:B------:R-:W-:Y:S02]  /*52c0*/  SEL R11, R11, 0x6, P5 ;  /* 0x000000060b0b7807 */ /* 0x000fe40002800000 */
        /* <DEDUP_REMOVED lines=9> */
[----:B------:R-:W-:-:S02]  /*5360*/  ISETP.NE.AND P3, PT, R94, RZ, PT ;  /* 0x000000ff5e00720c */ /* 0x000fc40003f65270 */
[----:B------:R-:W-:Y:S02]  /*5370*/  SEL R2, R2, 0x7, P0 ;  /* 0x0000000702027807 */ /* 0x000fe40000000000 */
[----:B------:R-:W-:Y:S02]  /*5380*/  SEL R29, R29, 0x6, P1 ;  /* 0x000000061d1d7807 */ /* 0x000fe40000800000 */
[----:B------:R-:W-:Y:S02]  /*5390*/  ISETP.NE.AND P0, PT, R52, RZ, PT ;  /* 0x000000ff3400720c */ /* 0x000fe40003f05270 */
[----:B------:R-:W-:Y:S02]  /*53a0*/  SEL R19, R19, 0x6, P3 ;  /* 0x0000000613137807 */ /* 0x000fe40001800000 */
[----:B------:R-:W-:Y:S02]  /*53b0*/  ISETP.NE.AND P3, PT, R125, RZ, PT ;  /* 0x000000ff7d00720c */ /* 0x000fe40003f65270 */
[----:B------:R-:W-:-:S02]  /*53c0*/  SEL R31, R29, 0x7, P0 ;  /* 0x000000071d1f7807 */ /* 0x000fc40000000000 */
[----:B------:R-:W-:Y:S02]  /*53d0*/  ISETP.NE.AND P0, PT, R53, RZ, PT ;  /* 0x000000ff3500720c */ /* 0x000fe40003f05270 */
[----:B------:R-:W-:Y:S02]  /*53e0*/  SEL R38, R33, 0x6, P3 ;  /* 0x0000000621267807 */ /* 0x000fe40001800000 */
[----:B------:R-:W-:Y:S02]  /*53f0*/  SEL R33, R27, 0x7, P0 ;  /* 0x000000071b217807 */ /* 0x000fe40000000000 */
[----:B------:R-:W-:Y:S02]  /*5400*/  ISETP.NE.AND P0, PT, R54, RZ, PT ;  /* 0x000000ff3600720c */ /* 0x000fe40003f05270 */
[----:B------:R-:W-:Y:S01]  /*5410*/  ISETP.NE.AND P4, PT, R93, RZ, PT ;  /* 0x000000ff5d00720c */ /* 0x000fe20003f85270 */
[----:B------:R-:W1:Y:S01]  /*5420*/  S2UR UR5, SR_CgaCtaId ;  /* 0x00000000000579c3 */ /* 0x000e620000008800 */
[----:B------:R-:W-:-:S02]  /*5430*/  SEL R19, R19, 0x7, P0 ;  /* 0x0000000713137807 */ /* 0x000fc40000000000 */
[----:B------:R-:W-:Y:S02]  /*5440*/  SEL R18, R18, 0x6, P4 ;  /* 0x0000000612127807 */ /* 0x000fe40002000000 */
[----:B------:R-:W-:Y:S02]  /*5450*/  P2R R59, PR, RZ, 0x40 ;  /* 0x00000040ff3b7803 */ /* 0x000fe40000000000 */
[----:B------:R-:W-:Y:S02]  /*5460*/  ISETP.NE.AND P0, PT, R56, RZ, PT ;  /* 0x000000ff3800720c */ /* 0x000fe40003f05270 */
[----:B------:R-:W-:Y:S02]  /*5470*/  ISETP.NE.AND P6, PT, R154, RZ, PT ;  /* 0x000000ff9a00720c */ /* 0x000fe40003fc5270 */
[----:B------:R-:W-:Y:S02]  /*5480*/  SEL R18, R18, 0x7, P0 ;  /* 0x0000000712127807 */ /* 0x000fe40000000000 */
[----:B------:R-:W-:-:S02]  /*5490*/  ISETP.NE.AND P0, PT, R57, RZ, PT ;  /* 0x000000ff3900720c */ /* 0x000fc40003f05270 */
[----:B------:R-:W-:Y:S02]  /*54a0*/  SEL R46, R44, 0x7, P6 ;  /* 0x000000072c2e7807 */ /* 0x000fe40003000000 */
[----:B------:R-:W-:Y:S02]  /*54b0*/  ISETP.NE.AND P6, PT, R59, RZ, PT ;  /* 0x000000ff3b00720c */ /* 0x000fe40003fc5270 */
[----:B------:R-:W-:Y:S02]  /*54c0*/  SEL R37, R34, 0x7, P0 ;  /* 0x0000000722257807 */ /* 0x000fe40000000000 */
[----:B------:R-:W-:Y:S02]  /*54d0*/  SEL R34, R11, 0x8, P6 ;  /* 0x000000080b227807 */ /* 0x000fe40003000000 */
[----:B------:R-:W-:Y:S02]  /*54e0*/  ISETP.NE.AND P4, PT, R124, RZ, PT ;  /* 0x000000ff7c00720c */ /* 0x000fe40003f85270 */
[----:B------:R-:W-:-:S02]  /*54f0*/  ISETP.NE.AND P6, PT, R63, RZ, PT ;  /* 0x000000ff3f00720c */ /* 0x000fc40003fc5270 */
[----:B------:R-:W-:Y:S02]  /*5500*/  ISETP.NE.AND P1, PT, R129, RZ, PT ;  /* 0x000000ff8100720c */ /* 0x000fe40003f25270 */
[----:B------:R-:W-:Y:S02]  /*5510*/  SEL R32, R32, 0x6, P4 ;  /* 0x0000000620207807 */ /* 0x000fe40002000000 */
[----:B------:R-:W-:Y:S02]  /*5520*/  SEL R29, R9, 0x8, P6 ;  /* 0x00000008091d7807 */ /* 0x000fe40003000000 */
[----:B------:R-:W-:Y:S02]  /*5530*/  ISETP.NE.AND P6, PT, R64, RZ, PT ;  /* 0x000000ff4000720c */ /* 0x000fe40003fc5270 */
[----:B------:R-:W-:Y:S02]  /*5540*/  SEL R40, R32, 0x7, P1 ;  /* 0x0000000720287807 */ /* 0x000fe40000800000 */
[----:B------:R-:W-:Y:S01]  /*5550*/  SEL R32, R3, 0x8, P6 ;  /* 0x0000000803207807 */ /* 0x000fe20003000000 */
[----:B------:R-:W-:Y:S01]  /*5560*/  UMOV UR4, 0x400 ;  /* 0x0000040000047882 */ /* 0x000fe20000000000 */
[----:B------:R-:W-:-:S02]  /*5570*/  ISETP.NE.AND P6, PT, R65, RZ, PT ;  /* 0x000000ff4100720c */ /* 0x000fc40003fc5270 */
[----:B------:R-:W-:Y:S01]  /*5580*/  SHF.R.U32.HI R3, RZ, 0x8, R8 ;  /* 0x00000008ff037819 */ /* 0x000fe20000011608 */
[----:B-1----:R-:W-:Y:S01]  /*5590*/  UPRMT UR4, UR5, 0x654, UR4 ;  /* 0x0000065405047896 */ /* 0x002fe20008000004 */
[----:B------:R-:W-:Y:S02]  /*55a0*/  SEL R27, R2, 0x8, P6 ;  /* 0x00000008021b7807 */ /* 0x000fe40003000000 */
[----:B------:R-:W-:Y:S02]  /*55b0*/  SGXT.U32 R3, R3, 0x4 ;  /* 0x000000040303781a */ /* 0x000fe40000000000 */
[C---:B------:R-:W-:Y:S02]  /*55c0*/  LOP3.LUT R2, R8.reuse, 0xf00, RZ, 0xc0, !PT ;  /* 0x00000f0008027812 */ /* 0x040fe400078ec0ff */
[----:B------:R-:W-:Y:S02]  /*55d0*/  LOP3.LUT R3, R3, 0xff0, R8, 0xf8, !PT ;  /* 0x00000ff003037812 */ /* 0x000fe400078ef808 */
[----:B------:R-:W-:-:S02]  /*55e0*/  LOP3.LUT R8, R8, 0xff0, RZ, 0xc0, !PT ;  /* 0x00000ff008087812 */ /* 0x000fc400078ec0ff */
[----:B------:R-:W-:Y:S02]  /*55f0*/  LEA.HI R9, R2, UR4, RZ, 0x1a ;  /* 0x0000000402097c11 */ /* 0x000fe4000f8fd0ff */
[----:B------:R-:W-:-:S03]  /*5600*/  LEA R3, R3, UR4, 0x2 ;  /* 0x0000000403037c11 */ /* 0x000fc6000f8e10ff */
[----:B------:R-:W-:Y:S02]  /*5610*/  IMAD R11, R8, 0x4, R9 ;  /* 0x00000004080b7824 */ /* 0x000fe400078e0209 */
[----:B------:R1:W-:Y:S04]  /*5620*/  STS [R3], R24 ;  /* 0x0000001803007388 */ /* 0x0003e80000000800 */
[----:B------:R-:W-:Y:S04]  /*5630*/  STS [R11+0x4], R23 ;  /* 0x000004170b007388 */ /* 0x000fe80000000800 */
[----:B------:R-:W-:Y:S04]  /*5640*/  STS [R11+0x8], R22 ;  /* 0x000008160b007388 */ /* 0x000fe80000000800 */
[----:B------:R-:W-:Y:S04]  /*5650*/  STS [R11+0xc], R21 ;  /* 0x00000c150b007388 */ /* 0x000fe80000000800 */
[----:B------:R-:W-:Y:S04]  /*5660*/  STS [R11+0x10], R20 ;  /* 0x000010140b007388 */ /* 0x000fe80000000800 */
[----:B------:R2:W-:Y:S04]  /*5670*/  STS [R11+0x14], R26 ;  /* 0x0000141a0b007388 */ /* 0x0005e80000000800 */
[----:B------:R-:W-:Y:S04]  /*5680*/  STS [R11+0x18], R28 ;  /* 0x0000181c0b007388 */ /* 0x000fe80000000800 */
[----:B------:R-:W-:Y:S04]  /*5690*/  STS [R11+0x1c], R30 ;  /* 0x00001c1e0b007388 */ /* 0x000fe80000000800 */
[----:B------:R-:W-:Y:S04]  /*56a0*/  STS [R11+0x20], R25 ;  /* 0x000020190b007388 */ /* 0x000fe80000000800 */
[----:B------:R3:W-:Y:S04]  /*56b0*/  STS [R11+0x24], R16 ;  /* 0x000024100b007388 */ /* 0x0007e80000000800 */
[----:B------:R-:W-:Y:S04]  /*56c0*/  STS [R11+0x28], R17 ;  /* 0x000028110b007388 */ /* 0x000fe80000000800 */
[----:B------:R4:W-:Y:S04]  /*56d0*/  STS [R11+0x2c], R10 ;  /* 0x00002c0a0b007388 */ /* 0x0009e80000000800 */
[----:B------:R-:W-:Y:S04]  /*56e0*/  STS [R11+0x30], R12 ;  /* 0x0000300c0b007388 */ /* 0x000fe80000000800 */
[----:B------:R-:W-:Y:S04]  /*56f0*/  STS [R11+0x34], R13 ;  /* 0x0000340d0b007388 */ /* 0x000fe80000000800 */
[----:B------:R-:W-:Y:S04]  /*5700*/  STS [R11+0x38], R14 ;  /* 0x0000380e0b007388 */ /* 0x000fe80000000800 */
[----:B------:R5:W-:Y:S01]  /*5710*/  STS [R11+0x3c], R15 ;  /* 0x00003c0f0b007388 */ /* 0x000be20000000800 */
[----:B------:R-:W-:-:S02]  /*5720*/  LOP3.LUT R2, R6, 0xff, RZ, 0xc0, !PT ;  /* 0x000000ff06027812 */ /* 0x000fc400078ec0ff */
[----:B------:R-:W-:Y:S02]  /*5730*/  ISETP.NE.AND P2, PT, R130, RZ, PT ;  /* 0x000000ff8200720c */ /* 0x000fe40003f45270 */
[----:B------:R-:W-:Y:S02]  /*5740*/  ISETP.NE.AND P1, PT, R101, RZ, PT ;  /* 0x000000ff6500720c */ /* 0x000fe40003f25270 */
[----:B------:R-:W-:Y:S02]  /*5750*/  ISETP.NE.AND P3, PT, R163, RZ, PT ;  /* 0x000000ffa300720c */ /* 0x000fe40003f65270 */
[----:B-1----:R-:W-:Y:S01]  /*5760*/  LEA R24, R2, UR4, 0x2 ;  /* 0x0000000402187c11 */ /* 0x002fe2000f8e10ff */
[----:B------:R-:W-:Y:S01]  /*5770*/  BAR.SYNC.DEFER_BLOCKING 0x0 ;  /* 0x0000000000007b1d */ /* 0x000fe20000010000 */
[----:B------:R-:W-:Y:S02]  /*5780*/  SEL R35, R35, 0x7, P2 ;  /* 0x0000000723237807 */ /* 0x000fe40001000000 */
[----:B------:R-:W-:-:S02]  /*5790*/  ISETP.NE.AND P2, PT, R41, RZ, PT ;  /* 0x000000ff2900720c */ /* 0x000fc40003f45270 */
[----:B------:R-:W-:Y:S01]  /*57a0*/  SEL R41, R36, 0x7, P1 ;  /* 0x0000000724297807 */ /* 0x000fe20000800000 */
[----:B------:R-:W-:Y:S01]  /*57b0*/  IMAD.HI R8, R0, 0x51eb851f, RZ ;  /* 0x51eb851f00087827 */ /* 0x000fe200078e02ff */
[----:B------:R-:W-:Y:S01]  /*57c0*/  SEL R36, R19, 0x8, P3 ;  /* 0x0000000813247807 */ /* 0x000fe20001800000 */
[----:B------:R-:W1:Y:S01]  /*57d0*/  LDC.64 R2, c[0x0][0x218] ;  /* 0x00008600ff027b82 */ /* 0x000e620000000a00 */
[----:B------:R-:W-:Y:S02]  /*57e0*/  ISETP.NE.AND P0, PT, R58, RZ, PT ;  /* 0x000000ff3a00720c */ /* 0x000fe40003f05270 */
[----:B------:R-:W-:Y:S01]  /*57f0*/  ISETP.NE.AND P5, PT, R160, RZ, PT ;  /* 0x000000ffa000720c */ /* 0x000fe20003fa5270 */
[----:B--2---:R-:W-:Y:S01]  /*5800*/  IMAD R26, R4, 0x400, R5 ;  /* 0x00000400041a7824 */ /* 0x004fe200078e0205 */
[----:B---3--:R-:W-:Y:S01]  /*5810*/  PRMT R16, R6, 0x6540, R7 ;  /* 0x0000654006107816 */ /* 0x008fe20000000007 */
[----:B------:R-:W-:Y:S01]  /*5820*/  ULDC.64 UR4, c[0x0][0x220] ;  /* 0x0000880000047ab9 */ /* 0x000fe20000000a00 */
[----:B------:R-:W2:Y:S01]  /*5830*/  LDS R19, [R24] ;  /* 0x0000000018137984 */ /* 0x000ea20000000800 */
[----:B------:R-:W-:-:S02]  /*5840*/  SEL R39, R38, 0x7, P0 ;  /* 0x0000000726277807 */ /* 0x000fc40000000000 */
[----:B------:R-:W-:Y:S01]  /*5850*/  ISETP.NE.AND P0, PT, R153, RZ, PT ;  /* 0x000000ff9900720c */ /* 0x000fe20003f05270 */
[----:B------:R-:W3:Y:S01]  /*5860*/  LDS R17, [R24+0x404] ;  /* 0x0004040018117984 */ /* 0x000ee20000000800 */
[----:B------:R-:W-:Y:S02]  /*5870*/  SHF.R.U32.HI R9, RZ, 0x1f, R8 ;  /* 0x0000001fff097819 */ /* 0x000fe40000011608 */
[----:B------:R-:W-:Y:S01]  /*5880*/  ISETP.NE.AND P1, PT, R159, RZ, PT ;  /* 0x000000ff9f00720c */ /* 0x000fe20003f25270 */
[----:B------:R-:W2:Y:S01]  /*5890*/  LDS R21, [R24+0x808] ;  /* 0x0008080018157984 */ /* 0x000ea20000000800 */
[----:B------:R-:W-:Y:S02]  /*58a0*/  SEL R43, R43, 0x7, P0 ;  /* 0x000000072b2b7807 */ /* 0x000fe40000000000 */
[----:B------:R-:W-:Y:S01]  /*58b0*/  ISETP.NE.AND P0, PT, R156, RZ, PT ;  /* 0x000000ff9c00720c */ /* 0x000fe20003f05270 */
[----:B------:R-:W3:Y:S01]  /*58c0*/  LDS R23, [R24+0xc0c] ;  /* 0x000c0c0018177984 */ /* 0x000ee20000000800 */
[----:B------:R-:W-:Y:S01]  /*58d0*/  LEA.HI.SX32 R9, R8, R9, 0x1d ;  /* 0x0000000908097211 */ /* 0x000fe200078feaff */
[----:B------:R-:W-:Y:S01]  /*58e0*/  VIADD R8, R0, 0x1 ;  /* 0x0000000100087836 */ /* 0x000fe20000000000 */
[----:B------:R-:W-:Y:S01]  /*58f0*/  SEL R38, R31, 0x8, P5 ;  /* 0x000000081f267807 */ /* 0x000fe20002800000 */
[----:B------:R-:W-:Y:S01]  /*5900*/  LDS R25, [R24+0x2020] ;  /* 0x0020200018197984 */ /* 0x000fe20000000800 */
[----:B------:R-:W-:Y:S01]  /*5910*/  SEL R44, R37, 0x8, P1 ;  /* 0x00000008252c7807 */ /* 0x000fe20000800000 */
[----:B----4-:R-:W-:Y:S01]  /*5920*/  IMAD R10, R9, -0x19, R0 ;  /* 0xffffffe7090a7824 */ /* 0x010fe200078e0200 */
[----:B------:R-:W-:Y:S01]  /*5930*/  SEL R31, R18, 0x8, P0 ;  /* 0x00000008121f7807 */ /* 0x000fe20000000000 */
[----:B------:R-:W-:Y:S01]  /*5940*/  IMAD.HI R6, R8, 0x51eb851f, RZ ;  /* 0x51eb851f08067827 */ /* 0x000fe200078e02ff */
[----:B------:R-:W-:Y:S01]  /*5950*/  ISETP.NE.AND P1, PT, R157, RZ, PT ;  /* 0x000000ff9d00720c */ /* 0x000fe20003f25270 */
[----:B------:R-:W-:Y:S01]  /*5960*/  LDS R37, [R24+0x2c2c] ;  /* 0x002c2c0018257984 */ /* 0x000fe20000000800 */
[----:B------:R-:W-:Y:S01]  /*5970*/  ISETP.GE.AND P0, PT, R16, 0x400, PT ;  /* 0x000004001000780c */ /* 0x000fe20003f06270 */
[----:B------:R-:W-:Y:S01]  /*5980*/  IMAD R9, R9, 0x9600, R10 ;  /* 0x0000960009097824 */ /* 0x000fe200078e020a */
[----:B------:R-:W-:Y:S01]  /*5990*/  SEL R40, R40, 0x8, P1 ;  /* 0x0000000828287807 */ /* 0x000fe20000800000 */
[----:B------:R-:W-:Y:S01]  /*59a0*/  LDS R47, [R24+0x3434] ;  /* 0x00343400182f7984 */ /* 0x000fe20000000800 */
[----:B------:R-:W-:-:S02]  /*59b0*/  ISETP.LT.AND P1, PT, R0, 0x64, !P0 ;  /* 0x000000640000780c */ /* 0x000fc40004721270 */
[----:B------:R-:W-:Y:S01]  /*59c0*/  SHF.R.U32.HI R7, RZ, 0x1f, R6 ;  /* 0x0000001fff077819 */ /* 0x000fe20000011606 */
[----:B-----5:R-:W-:Y:S01]  /*59d0*/  IMAD R11, R16, 0x19, R9 ;  /* 0x00000019100b7824 */ /* 0x020fe200078e0209 */
[----:B------:R-:W-:Y:S01]  /*59e0*/  LDS R49, [R24+0x3838] ;  /* 0x0038380018317984 */ /* 0x000fe20000000800 */
[----:B------:R-:W-:Y:S01]  /*59f0*/  VIADD R10, R0, 0x2 ;  /* 0x00000002000a7836 */ /* 0x000fe20000000000 */
[----:B------:R-:W-:Y:S01]  /*5a00*/  LEA.HI.SX32 R9, R6, R7, 0x1d ;  /* 0x0000000706097211 */ /* 0x000fe200078feaff */
[----:B-1----:R-:W-:Y:S01]  /*5a10*/  IMAD.WIDE R6, R11, 0x4, R2 ;  /* 0x000000040b067825 */ /* 0x002fe200078e0202 */
[----:B------:R-:W-:Y:S03]  /*5a20*/  LDS R51, [R24+0x3c3c] ;  /* 0x003c3c0018337984 */ /* 0x000fe60000000800 */
[----:B------:R-:W-:Y:S02]  /*5a30*/  IMAD R13, R9, -0x19, R8 ;  /* 0xffffffe7090d7824 */ /* 0x000fe400078e0208 */
[----:B------:R-:W-:Y:S01]  /*5a40*/  IMAD.HI R11, R10, 0x51eb851f, RZ ;  /* 0x51eb851f0a0b7827 */ /* 0x000fe200078e02ff */
[----:B--2---:R1:W-:Y:S01]  /*5a50*/  @P1 STG.E desc[UR6][R6.64], R19 ;  /* 0x0000001306001986 */ /* 0x0043e2000c101906 */
[----:B------:R-:W-:-:S02]  /*5a60*/  ISETP.LT.AND P1, PT, R8, 0x64, !P0 ;  /* 0x000000640800780c */ /* 0x000fc40004721270 */
[----:B------:R-:W-:Y:S01]  /*5a70*/  IMAD R12, R16, 0x19, R13 ;  /* 0x00000019100c7824 */ /* 0x000fe200078e020d */
[----:B------:R-:W-:Y:S01]  /*5a80*/  SHF.R.U32.HI R8, RZ, 0x1f, R11 ;  /* 0x0000001fff087819 */ /* 0x000fe2000001160b */
[----:B------:R-:W2:Y:S02]  /*5a90*/  LDS R19, [R24+0x1010] ;  /* 0x0010100018137984 */ /* 0x000ea40000000800 */
[----:B------:R-:W-:Y:S01]  /*5aa0*/  IMAD R9, R9, 0x9600, R12 ;  /* 0x0000960009097824 */ /* 0x000fe200078e020c */
[----:B------:R-:W-:Y:S01]  /*5ab0*/  LEA.HI.SX32 R13, R11, R8, 0x1d ;  /* 0x000000080b0d7211 */ /* 0x000fe200078feaff */
[----:B------:R-:W-:Y:S02]  /*5ac0*/  VIADD R11, R0, 0x3 ;  /* 0x00000003000b7836 */ /* 0x000fe40000000000 */
[----:B------:R-:W-:-:S04]  /*5ad0*/  IMAD.WIDE R8, R9, 0x4, R2 ;  /* 0x0000000409087825 */ /* 0x000fc800078e0202 */
[----:B------:R-:W-:Y:S02]  /*5ae0*/  IMAD R15, R13, -0x19, R10 ;  /* 0xffffffe70d0f7824 */ /* 0x000fe400078e020a */
[----:B------:R-:W-:Y:S01]  /*5af0*/  IMAD.HI R12, R11, 0x51eb851f, RZ ;  /* 0x51eb851f0b0c7827 */ /* 0x000fe200078e02ff */
[----:B---3--:R3:W-:Y:S01]  /*5b00*/  @P1 STG.E desc[UR6][R8.64], R17 ;  /* 0x0000001108001986 */ /* 0x0087e2000c101906 */
[----:B------:R-:W-:Y:S02]  /*5b10*/  ISETP.LT.AND P1, PT, R10, 0x64, !P0 ;  /* 0x000000640a00780c */ /* 0x000fe40004721270 */
[----:B-1----:R-:W-:Y:S01]  /*5b20*/  IMAD R6, R16, 0x19, R15 ;  /* 0x0000001910067824 */ /* 0x002fe200078e020f */
[----:B------:R-:W-:Y:S01]  /*5b30*/  SHF.R.U32.HI R7, RZ, 0x1f, R12 ;  /* 0x0000001fff077819 */ /* 0x000fe2000001160c */
[----:B------:R-:W-:Y:S01]  /*5b40*/  VIADD R10, R0, 0x4 ;  /* 0x00000004000a7836 */ /* 0x000fe20000000000 */
[----:B------:R-:W1:Y:S01]  /*5b50*/  LDS R17, [R24+0x1414] ;  /* 0x0014140018117984 */ /* 0x000e620000000800 */
[----:B------:R-:W-:Y:S01]  /*5b60*/  IMAD R13, R13, 0x9600, R6 ;  /* 0x000096000d0d7824 */ /* 0x000fe200078e0206 */
[----:B------:R-:W-:-:S03]  /*5b70*/  LEA.HI.SX32 R12, R12, R7, 0x1d ;  /* 0x000000070c0c7211 */ /* 0x000fc600078feaff */
[----:B------:R-:W-:-:S04]  /*5b80*/  IMAD.WIDE R6, R13, 0x4, R2 ;  /* 0x000000040d067825 */ /* 0x000fc800078e0202 */
[----:B------:R-:W-:Y:S02]  /*5b90*/  IMAD R15, R12, -0x19, R11 ;  /* 0xffffffe70c0f7824 */ /* 0x000fe400078e020b */
[----:B------:R-:W-:Y:S01]  /*5ba0*/  IMAD.HI R13, R10, 0x51eb851f, RZ ;  /* 0x51eb851f0a0d7827 */ /* 0x000fe200078e02ff */
[----:B0-----:R0:W-:Y:S01]  /*5bb0*/  @P1 STG.E desc[UR6][R6.64], R21 ;  /* 0x0000001506001986 */ /* 0x0011e2000c101906 */
[----:B------:R-:W-:Y:S02]  /*5bc0*/  ISETP.LT.AND P1, PT, R11, 0x64, !P0 ;  /* 0x000000640b00780c */ /* 0x000fe40004721270 */
[----:B------:R-:W-:Y:S01]  /*5bd0*/  IMAD R15, R16, 0x19, R15 ;  /* 0x00000019100f7824 */ /* 0x000fe200078e020f */
[----:B---3--:R-:W-:Y:S01]  /*5be0*/  SHF.R.U32.HI R8, RZ, 0x1f, R13 ;  /* 0x0000001fff087819 */ /* 0x008fe2000001160d */
[----:B------:R-:W-:Y:S01]  /*5bf0*/  VIADD R11, R0, 0x5 ;  /* 0x00000005000b7836 */ /* 0x000fe20000000000 */
[----:B------:R-:W3:Y:S01]  /*5c00*/  LDS R21, [R24+0x1818] ;  /* 0x0018180018157984 */ /* 0x000ee20000000800 */
[----:B------:R-:W-:Y:S01]  /*5c10*/  IMAD R9, R12, 0x9600, R15 ;  /* 0x000096000c097824 */ /* 0x000fe200078e020f */
[----:B------:R-:W-:Y:S01]  /*5c20*/  LEA.HI.SX32 R13, R13, R8, 0x1d ;  /* 0x000000080d0d7211 */ /* 0x000fe200078feaff */
[----:B------:R-:W-:-:S04]  /*5c30*/  IMAD.HI R12, R11, 0x51eb851f, RZ ;  /* 0x51eb851f0b0c7827 */ /* 0x000fc800078e02ff */
[----:B------:R-:W-:-:S04]  /*5c40*/  IMAD.WIDE R8, R9, 0x4, R2 ;  /* 0x0000000409087825 */ /* 0x000fc800078e0202 */
[C---:B------:R-:W-:Y:S01]  /*5c50*/  IMAD R15, R13.reuse, -0x19, R10 ;  /* 0xffffffe70d0f7824 */ /* 0x040fe200078e020a */
[----:B------:R4:W-:Y:S01]  /*5c60*/  @P1 STG.E desc[UR6][R8.64], R23 ;  /* 0x0000001708001986 */ /* 0x0009e2000c101906 */
[----:B------:R-:W-:Y:S02]  /*5c70*/  ISETP.LT.AND P1, PT, R10, 0x64, !P0 ;  /* 0x000000640a00780c */ /* 0x000fe40004721270 */
[----:B0-----:R-:W-:Y:S01]  /*5c80*/  IMAD R6, R16, 0x19, R15 ;  /* 0x0000001910067824 */ /* 0x001fe200078e020f */
[----:B------:R-:W-:Y:S01]  /*5c90*/  SHF.R.U32.HI R7, RZ, 0x1f, R12 ;  /* 0x0000001fff077819 */ /* 0x000fe2000001160c */
[----:B------:R-:W-:Y:S01]  /*5ca0*/  VIADD R10, R0, 0x6 ;  /* 0x00000006000a7836 */ /* 0x000fe20000000000 */
[----:B------:R-:W0:Y:S01]  /*5cb0*/  LDS R23, [R24+0x1c1c] ;  /* 0x001c1c0018177984 */ /* 0x000e220000000800 */
[----:B------:R-:W-:Y:S01]  /*5cc0*/  IMAD R13, R13, 0x9600, R6 ;  /* 0x000096000d0d7824 */ /* 0x000fe200078e0206 */
[----:B------:R-:W-:-:S03]  /*5cd0*/  LEA.HI.SX32 R12, R12, R7, 0x1d ;  /* 0x000000070c0c7211 */ /* 0x000fc600078feaff */
[----:B------:R-:W-:-:S04]  /*5ce0*/  IMAD.WIDE R6, R13, 0x4, R2 ;  /* 0x000000040d067825 */ /* 0x000fc800078e0202 */
[----:B------:R-:W-:Y:S02]  /*5cf0*/  IMAD R15, R12, -0x19, R11 ;  /* 0xffffffe70c0f7824 */ /* 0x000fe400078e020b */
[----:B------:R-:W-:Y:S01]  /*5d00*/  IMAD.HI R13, R10, 0x51eb851f, RZ ;  /* 0x51eb851f0a0d7827 */ /* 0x000fe200078e02ff */
[----:B--2---:R2:W-:Y:S01]  /*5d10*/  @P1 STG.E desc[UR6][R6.64], R19 ;  /* 0x0000001306001986 */ /* 0x0045e2000c101906 */
[----:B------:R-:W-:Y:S02]  /*5d20*/  ISETP.LT.AND P1, PT, R11, 0x64, !P0 ;  /* 0x000000640b00780c */ /* 0x000fe40004721270 */
[----:B------:R-:W-:Y:S01]  /*5d30*/  IMAD R15, R16, 0x19, R15 ;  /* 0x00000019100f7824 */ /* 0x000fe200078e020f */
[----:B----4-:R-:W-:-:S03]  /*5d40*/  SHF.R.U32.HI R8, RZ, 0x1f, R13 ;  /* 0x0000001fff087819 */ /* 0x010fc6000001160d */
[----:B------:R-:W-:Y:S01]  /*5d50*/  IMAD R9, R12, 0x9600, R15 ;  /* 0x000096000c097824 */ /* 0x000fe200078e020f */
[----:B------:R-:W-:Y:S01]  /*5d60*/  LEA.HI.SX32 R13, R13, R8, 0x1d ;  /* 0x000000080d0d7211 */ /* 0x000fe200078feaff */
[----:B------:R-:W-:Y:S02]  /*5d70*/  VIADD R11, R0, 0x7 ;  /* 0x00000007000b7836 */ /* 0x000fe40000000000 */
[----:B------:R-:W-:-:S04]  /*5d80*/  IMAD.WIDE R8, R9, 0x4, R2 ;  /* 0x0000000409087825 */ /* 0x000fc800078e0202 */
[----:B------:R-:W-:Y:S02]  /*5d90*/  IMAD R15, R13, -0x19, R10 ;  /* 0xffffffe70d0f7824 */ /* 0x000fe400078e020a */
[----:B------:R-:W-:Y:S01]  /*5da0*/  IMAD.HI R12, R11, 0x51eb851f, RZ ;  /* 0x51eb851f0b0c7827 */ /* 0x000fe200078e02ff */
[----:B-1----:R1:W-:Y:S01]  /*5db0*/  @P1 STG.E desc[UR6][R8.64], R17 ;  /* 0x0000001108001986 */ /* 0x0023e2000c101906 */
[----:B------:R-:W-:Y:S02]  /*5dc0*/  ISETP.LT.AND P1, PT, R10, 0x64, !P0 ;  /* 0x000000640a00780c */ /* 0x000fe40004721270 */
[----:B--2---:R-:W-:Y:S01]  /*5dd0*/  IMAD R6, R16, 0x19, R15 ;  /* 0x0000001910067824 */ /* 0x004fe200078e020f */
[----:B------:R-:W-:-:S03]  /*5de0*/  SHF.R.U32.HI R7, RZ, 0x1f, R12 ;  /* 0x0000001fff077819 */ /* 0x000fc6000001160c */
[----:B------:R-:W-:Y:S01]  /*5df0*/  IMAD R13, R13, 0x9600, R6 ;  /* 0x000096000d0d7824 */ /* 0x000fe200078e0206 */
[----:B------:R-:W-:-:S03]  /*5e00*/  LEA.HI.SX32 R12, R12, R7, 0x1d ;  /* 0x000000070c0c7211 */ /* 0x000fc600078feaff */
[----:B------:R-:W-:-:S04]  /*5e10*/  IMAD.WIDE R6, R13, 0x4, R2 ;  /* 0x000000040d067825 */ /* 0x000fc800078e0202 */
[----:B------:R-:W-:Y:S02]  /*5e20*/  IMAD R13, R12, -0x19, R11 ;  /* 0xffffffe70c0d7824 */ /* 0x000fe400078e020b */
[----:B------:R-:W-:Y:S01]  /*5e30*/  VIADD R10, R0, 0x8 ;  /* 0x00000008000a7836 */ /* 0x000fe20000000000 */
[----:B---3--:R2:W-:Y:S01]  /*5e40*/  @P1 STG.E desc[UR6][R6.64], R21 ;  /* 0x0000001506001986 */ /* 0x0085e2000c101906 */
[----:B------:R-:W-:Y:S01]  /*5e50*/  ISETP.LT.AND P1, PT, R11, 0x64, !P0 ;  /* 0x000000640b00780c */ /* 0x000fe20004721270 */
[----:B------:R-:W-:Y:S02]  /*5e60*/  IMAD R13, R16, 0x19, R13 ;  /* 0x00000019100d7824 */ /* 0x000fe400078e020d */
[----:B------:R-:W-:Y:S01]  /*5e70*/  IMAD.HI R11, R10, 0x51eb851f, RZ ;  /* 0x51eb851f0a0b7827 */ /* 0x000fe200078e02ff */
[----:B------:R-:W3:Y:S03]  /*5e80*/  LDS R21, [R24+0x2424] ;  /* 0x0024240018157984 */ /* 0x000ee60000000800 */
[----:B-1----:R-:W-:Y:S01]  /*5e90*/  IMAD R9, R12, 0x9600, R13 ;  /* 0x000096000c097824 */ /* 0x002fe200078e020d */
[----:B------:R-:W-:-:S04]  /*5ea0*/  SHF.R.U32.HI R12, RZ, 0x1f, R11 ;  /* 0x0000001fff0c7819 */ /* 0x000fc8000001160b */
[----:B------:R-:W-:Y:S01]  /*5eb0*/  LEA.HI.SX32 R15, R11, R12, 0x1d ;  /* 0x0000000c0b0f7211 */ /* 0x000fe200078feaff */
[----:B------:R-:W-:-:S04]  /*5ec0*/  IMAD.WIDE R8, R9, 0x4, R2 ;  /* 0x0000000409087825 */ /* 0x000fc800078e0202 */
[C---:B------:R-:W-:Y:S02]  /*5ed0*/  VIADD R11, R0.reuse, 0x9 ;  /* 0x00000009000b7836 */ /* 0x040fe40000000000 */
[C---:B------:R-:W-:Y:S02]  /*5ee0*/  VIADD R12, R0.reuse, 0xa ;  /* 0x0000000a000c7836 */ /* 0x040fe40000000000 */
[----:B--2---:R-:W-:Y:S01]  /*5ef0*/  IMAD R7, R15, -0x19, R10 ;  /* 0xffffffe70f077824 */ /* 0x004fe200078e020a */
[----:B0-----:R0:W-:Y:S01]  /*5f00*/  @P1 STG.E desc[UR6][R8.64], R23 ;  /* 0x0000001708001986 */ /* 0x0011e2000c101906 */
[----:B------:R-:W-:Y:S01]  /*5f10*/  VIADD R13, R0, 0xb ;  /* 0x0000000b000d7836 */ /* 0x000fe20000000000 */
[----:B------:R-:W-:Y:S01]  /*5f20*/  ISETP.LT.AND P1, PT, R10, 0x64, !P0 ;  /* 0x000000640a00780c */ /* 0x000fe20004721270 */
[----:B------:R-:W-:-:S04]  /*5f30*/  IMAD.HI R10, R11, 0x51eb851f, RZ ;  /* 0x51eb851f0b0a7827 */ /* 0x000fc800078e02ff */
[----:B------:R-:W-:Y:S02]  /*5f40*/  IMAD R6, R16, 0x19, R7 ;  /* 0x0000001910067824 */ /* 0x000fe400078e0207 */
[----:B------:R-:W-:-:S04]  /*5f50*/  IMAD.HI R14, R12, 0x51eb851f, RZ ;  /* 0x51eb851f0c0e7827 */ /* 0x000fc800078e02ff */
[----:B------:R-:W-:Y:S01]  /*5f60*/  IMAD.HI R17, R13, 0x51eb851f, RZ ;  /* 0x51eb851f0d117827 */ /* 0x000fe200078e02ff */
[----:B0-----:R-:W-:-:S03]  /*5f70*/  SHF.R.U32.HI R9, RZ, 0x1f, R10 ;  /* 0x0000001fff097819 */ /* 0x001fc6000001160a */
[----:B------:R-:W-:Y:S01]  /*5f80*/  IMAD R7, R15, 0x9600, R6 ;  /* 0x000096000f077824 */ /* 0x000fe200078e0206 */
[----:B------:R-:W-:Y:S02]  /*5f90*/  SHF.R.U32.HI R15, RZ, 0x1f, R14 ;  /* 0x0000001fff0f7819 */ /* 0x000fe4000001160e */
[----:B------:R-:W-:Y:S01]  /*5fa0*/  SHF.R.U32.HI R8, RZ, 0x1f, R17 ;  /* 0x0000001fff087819 */ /* 0x000fe20000011611 */
[----:B------:R-:W-:Y:S01]  /*5fb0*/  IMAD.WIDE R6, R7, 0x4, R2 ;  /* 0x0000000407067825 */ /* 0x000fe200078e0202 */
[----:B------:R-:W-:Y:S02]  /*5fc0*/  LEA.HI.SX32 R4, R10, R9, 0x1d ;  /* 0x000000090a047211 */ /* 0x000fe400078feaff */
[----:B------:R-:W-:Y:S02]  /*5fd0*/  LEA.HI.SX32 R15, R14, R15, 0x1d ;  /* 0x0000000f0e0f7211 */ /* 0x000fe400078feaff */
[----:B------:R-:W-:Y:S01]  /*5fe0*/  LEA.HI.SX32 R14, R17, R8, 0x1d ;  /* 0x00000008110e7211 */ /* 0x000fe200078feaff */
[----:B------:R-:W-:Y:S01]  /*5ff0*/  VIADD R8, R0, 0xc ;  /* 0x0000000c00087836 */ /* 0x000fe20000000000 */
[----:B------:R0:W-:Y:S01]  /*6000*/  @P1 STG.E desc[UR6][R6.64], R25 ;  /* 0x0000001906001986 */ /* 0x0001e2000c101906 */
[----:B------:R-:W-:Y:S01]  /*6010*/  ISETP.LT.AND P1, PT, R11, 0x64, !P0 ;  /* 0x000000640b00780c */ /* 0x000fe20004721270 */
[----:B------:R-:W-:-:S02]  /*6020*/  IMAD R5, R4, -0x19, R11 ;  /* 0xffffffe704057824 */ /* 0x000fc400078e020b */
[----:B------:R-:W-:Y:S01]  /*6030*/  IMAD.HI R11, R8, 0x51eb851f, RZ ;  /* 0x51eb851f080b7827 */ /* 0x000fe200078e02ff */
[----:B------:R-:W-:Y:S01]  /*6040*/  SEL R45, R45, 0x7, P2 ;  /* 0x000000072d2d7807 */ /* 0x000fe20001000000 */
[----:B------:R-:W1:Y:S01]  /*6050*/  LDS R25, [R24+0x2828] ;  /* 0x0028280018197984 */ /* 0x000e620000000800 */
[----:B------:R-:W-:Y:S02]  /*6060*/  ISETP.NE.AND P3, PT, R55, RZ, PT ;  /* 0x000000ff3700720c */ /* 0x000fe40003f65270 */
[----:B0-----:R-:W-:-:S04]  /*6070*/  SHF.R.U32.HI R6, RZ, 0x1f, R11 ;  /* 0x0000001fff067819 */ /* 0x001fc8000001160b */
[----:B------:R-:W-:Y:S02]  /*6080*/  LEA.HI.SX32 R11, R11, R6, 0x1d ;  /* 0x000000060b0b7211 */ /* 0x000fe400078feaff */
[----:B------:R-:W-:Y:S02]  /*6090*/  SEL R6, R45, 0x8, P3 ;  /* 0x000000082d067807 */ /* 0x000fe40001800000 */
[----:B------:R-:W0:Y:S01]  /*60a0*/  LDS R45, [R24+0x3030] ;  /* 0x00303000182d7984 */ /* 0x000e220000000800 */
[C---:B------:R-:W-:Y:S02]  /*60b0*/  VIADD R9, R0.reuse, 0xd ;  /* 0x0000000d00097836 */ /* 0x040fe40000000000 */
[C---:B------:R-:W-:Y:S02]  /*60c0*/  VIADD R10, R0.reuse, 0xe ;  /* 0x0000000e000a7836 */ /* 0x040fe40000000000 */
[----:B------:R-:W-:Y:S02]  /*60d0*/  VIADD R0, R0, 0xf ;  /* 0x0000000f00007836 */ /* 0x000fe40000000000 */
[----:B------:R-:W-:Y:S01]  /*60e0*/  IMAD R5, R16, 0x19, R5 ;  /* 0x0000001910057824 */ /* 0x000fe200078e0205 */
[----:B------:R-:W-:Y:S01]  /*60f0*/  ISETP.NE.AND P2, PT, R161, RZ, PT ;  /* 0x000000ffa100720c */ /* 0x000fe20003f45270 */
[----:B------:R-:W-:Y:S01]  /*6100*/  IMAD.HI R17, R9, 0x51eb851f, RZ ;  /* 0x51eb851f09117827 */ /* 0x000fe200078e02ff */
[----:B------:R-:W-:-:S03]  /*6110*/  ISETP.NE.AND P4, PT, R162, RZ, PT ;  /* 0x000000ffa200720c */ /* 0x000fc60003f85270 */
[----:B------:R-:W-:-:S04]  /*6120*/  IMAD.HI R19, R10, 0x51eb851f, RZ ;  /* 0x51eb851f0a137827 */ /* 0x000fc800078e02ff */
[----:B------:R-:W-:-:S04]  /*6130*/  IMAD.HI R7, R0, 0x51eb851f, RZ ;  /* 0x51eb851f00077827 */ /* 0x000fc800078e02ff */
[----:B------:R-:W-:Y:S01]  /*6140*/  IMAD R5, R4, 0x9600, R5 ;  /* 0x0000960004057824 */ /* 0x000fe200078e0205 */
[----:B------:R-:W-:Y:S02]  /*6150*/  SEL R39, R39, 0x8, P2 ;  /* 0x0000000827277807 */ /* 0x000fe40001000000 */
[----:B------:R-:W-:Y:S01]  /*6160*/  SHF.R.U32.HI R18, RZ, 0x1f, R17 ;  /* 0x0000001fff127819 */ /* 0x000fe20000011611 */
[----:B------:R-:W-:Y:S01]  /*6170*/  IMAD.WIDE R4, R5, 0x4, R2 ;  /* 0x0000000405047825 */ /* 0x000fe200078e0202 */
[----:B------:R-:W-:Y:S02]  /*6180*/  SHF.R.U32.HI R20, RZ, 0x1f, R19 ;  /* 0x0000001fff147819 */ /* 0x000fe40000011613 */
[----:B------:R-:W-:Y:S02]  /*6190*/  SHF.R.U32.HI R22, RZ, 0x1f, R7 ;  /* 0x0000001fff167819 */ /* 0x000fe40000011607 */
[----:B------:R-:W-:Y:S02]  /*61a0*/  ISETP.NE.AND P2, PT, R158, RZ, PT ;  /* 0x000000ff9e00720c */ /* 0x000fe40003f45270 */
[----:B------:R-:W-:-:S02]  /*61b0*/  SEL R33, R33, 0x8, P4 ;  /* 0x0000000821217807 */ /* 0x000fc40002000000 */
[----:B------:R-:W-:Y:S02]  /*61c0*/  ISETP.NE.AND P5, PT, R61, RZ, PT ;  /* 0x000000ff3d00720c */ /* 0x000fe40003fa5270 */
[----:B------:R-:W-:Y:S01]  /*61d0*/  ISETP.NE.AND P4, PT, R60, RZ, PT ;  /* 0x000000ff3c00720c */ /* 0x000fe20003f85270 */
[----:B---3--:R2:W-:Y:S01]  /*61e0*/  @P1 STG.E desc[UR6][R4.64], R21 ;  /* 0x0000001504001986 */ /* 0x0085e2000c101906 */
[----:B------:R-:W-:Y:S02]  /*61f0*/  LEA.HI.SX32 R18, R17, R18, 0x1d ;  /* 0x0000001211127211 */ /* 0x000fe400078feaff */
[----:B------:R-:W-:Y:S02]  /*6200*/  LEA.HI.SX32 R19, R19, R20, 0x1d ;  /* 0x0000001413137211 */ /* 0x000fe400078feaff */
[----:B------:R-:W-:Y:S02]  /*6210*/  LEA.HI.SX32 R7, R7, R22, 0x1d ;  /* 0x0000001607077211 */ /* 0x000fe400078feaff */
[----:B------:R-:W-:-:S02]  /*6220*/  SEL R35, R35, 0x8, P2 ;  /* 0x0000000823237807 */ /* 0x000fc40001000000 */
[----:B------:R-:W-:Y:S01]  /*6230*/  ISETP.LT.AND P2, PT, R13, 0x64, !P0 ;  /* 0x000000640d00780c */ /* 0x000fe20004741270 */
[----:B------:R-:W-:Y:S01]  /*6240*/  IMAD R13, R14, -0x19, R13 ;  /* 0xffffffe70e0d7824 */ /* 0x000fe200078e020d */
[----:B------:R-:W-:Y:S01]  /*6250*/  SEL R41, R41, 0x8, P4 ;  /* 0x0000000829297807 */ /* 0x000fe20002000000 */
[----:B--2---:R-:W-:Y:S01]  /*6260*/  IMAD R5, R15, -0x19, R12 ;  /* 0xffffffe70f057824 */ /* 0x004fe200078e020c */
[----:B------:R-:W-:Y:S01]  /*6270*/  SEL R43, R43, 0x8, P5 ;  /* 0x000000082b2b7807 */ /* 0x000fe20002800000 */
[----:B------:R-:W-:Y:S01]  /*6280*/  IMAD R17, R11, -0x19, R8 ;  /* 0xffffffe70b117824 */ /* 0x000fe200078e0208 */
[----:B------:R-:W-:Y:S01]  /*6290*/  ISETP.LT.AND P1, PT, R12, 0x64, !P0 ;  /* 0x000000640c00780c */ /* 0x000fe20004721270 */
[----:B------:R-:W-:Y:S01]  /*62a0*/  IMAD R21, R19, -0x19, R10 ;  /* 0xffffffe713157824 */ /* 0x000fe200078e020a */
[----:B------:R-:W-:Y:S01]  /*62b0*/  ISETP.LT.AND P3, PT, R8, 0x64, !P0 ;  /* 0x000000640800780c */ /* 0x000fe20004761270 */
[----:B------:R-:W-:Y:S01]  /*62c0*/  IMAD R23, R7, -0x19, R0 ;  /* 0xffffffe707177824 */ /* 0x000fe200078e0200 */
[----:B------:R-:W-:Y:S01]  /*62d0*/  ISETP.LT.AND P4, PT, R9, 0x64, !P0 ;  /* 0x000000640900780c */ /* 0x000fe20004781270 */
[----:B------:R-:W-:Y:S01]  /*62e0*/  IMAD R9, R18, -0x19, R9 ;  /* 0xffffffe712097824 */ /* 0x000fe200078e0209 */
[----:B------:R-:W-:-:S02]  /*62f0*/  ISETP.LT.AND P5, PT, R10, 0x64, !P0 ;  /* 0x000000640a00780c */ /* 0x000fc400047a1270 */
[----:B------:R-:W-:Y:S01]  /*6300*/  ISETP.LT.AND P0, PT, R0, 0x64, !P0 ;  /* 0x000000640000780c */ /* 0x000fe20004701270 */
[----:B------:R-:W-:Y:S01]  /*6310*/  IMAD R0, R16, 0x19, R5 ;  /* 0x0000001910007824 */ /* 0x000fe200078e0205 */
[----:B------:R-:W-:Y:S01]  /*6320*/  ISETP.NE.AND P6, PT, R62, RZ, PT ;  /* 0x000000ff3e00720c */ /* 0x000fe20003fc5270 */
[C---:B------:R-:W-:Y:S02]  /*6330*/  IMAD R13, R16.reuse, 0x19, R13 ;  /* 0x00000019100d7824 */ /* 0x040fe400078e020d */
[C---:B------:R-:W-:Y:S02]  /*6340*/  IMAD R4, R16.reuse, 0x19, R17 ;  /* 0x0000001910047824 */ /* 0x040fe400078e0211 */
[C---:B------:R-:W-:Y:S02]  /*6350*/  IMAD R9, R16.reuse, 0x19, R9 ;  /* 0x0000001910097824 */ /* 0x040fe400078e0209 */
[----:B------:R-:W-:Y:S01]  /*6360*/  IMAD R8, R16, 0x19, R21 ;  /* 0x0000001910087824 */ /* 0x000fe200078e0215 */
[----:B------:R-:W-:Y:S01]  /*6370*/  SEL R46, R46, 0x8, P6 ;  /* 0x000000082e2e7807 */ /* 0x000fe20003000000 */
[----:B------:R-:W-:-:S02]  /*6380*/  IMAD R16, R16, 0x19, R23 ;  /* 0x0000001910107824 */ /* 0x000fc400078e0217 */
[----:B------:R-:W-:Y:S01]  /*6390*/  IMAD R5, R15, 0x9600, R0 ;  /* 0x000096000f057824 */ /* 0x000fe200078e0200 */
[----:B------:R-:W-:Y:S01]  /*63a0*/  ISETP.NE.AND P6, PT, R42, RZ, PT ;  /* 0x000000ff2a00720c */ /* 0x000fe20003fc5270 */
[----:B------:R-:W-:Y:S02]  /*63b0*/  IMAD R13, R14, 0x9600, R13 ;  /* 0x000096000e0d7824 */ /* 0x000fe400078e020d */
[----:B------:R-:W-:Y:S01]  /*63c0*/  IMAD R11, R11, 0x9600, R4 ;  /* 0x000096000b0b7824 */ /* 0x000fe200078e0204 */
[----:B------:R-:W-:Y:S01]  /*63d0*/  PRMT R0, R6, 0x3340, R41 ;  /* 0x0000334006007816 */ /* 0x000fe20000000029 */
[----:B------:R-:W-:Y:S02]  /*63e0*/  IMAD R15, R18, 0x9600, R9 ;  /* 0x00009600120f7824 */ /* 0x000fe400078e0209 */
[----:B------:R-:W-:Y:S02]  /*63f0*/  IMAD R19, R19, 0x9600, R8 ;  /* 0x0000960013137824 */ /* 0x000fe400078e0208 */
[----:B------:R-:W-:-:S02]  /*6400*/  IMAD R17, R7, 0x9600, R16 ;  /* 0x0000960007117824 */ /* 0x000fc400078e0210 */
[----:B------:R-:W-:-:S04]  /*6410*/  IMAD.WIDE R4, R5, 0x4, R2 ;  /* 0x0000000405047825 */ /* 0x000fc800078e0202 */
[--C-:B------:R-:W-:Y:S01]  /*6420*/  IMAD.WIDE R6, R13, 0x4, R2.reuse ;  /* 0x000000040d067825 */ /* 0x100fe200078e0202 */
[----:B-1----:R1:W-:Y:S03]  /*6430*/  @P1 STG.E desc[UR6][R4.64], R25 ;  /* 0x0000001904001986 */ /* 0x0023e6000c101906 */
[--C-:B------:R-:W-:Y:S01]  /*6440*/  IMAD.WIDE R8, R11, 0x4, R2.reuse ;  /* 0x000000040b087825 */ /* 0x100fe200078e0202 */
[----:B------:R1:W-:Y:S03]  /*6450*/  @P2 STG.E desc[UR6][R6.64], R37 ;  /* 0x0000002506002986 */ /* 0x0003e6000c101906 */
[----:B------:R-:W-:Y:S01]  /*6460*/  IMAD.WIDE R10, R15, 0x4, R2 ;  /* 0x000000040f0a7825 */ /* 0x000fe200078e0202 */
[----:B------:R-:W-:-:S03]  /*6470*/  IADD3 R14, P1, R26, UR4, RZ ;  /* 0x000000041a0e7c10 */ /* 0x000fc6000ff3e0ff */
[--C-:B------:R-:W-:Y:S01]  /*6480*/  IMAD.WIDE R12, R19, 0x4, R2.reuse ;  /* 0x00000004130c7825 */ /* 0x100fe200078e0202 */
[----:B0-----:R1:W-:Y:S03]  /*6490*/  @P3 STG.E desc[UR6][R8.64], R45 ;  /* 0x0000002d08003986 */ /* 0x0013e6000c101906 */
[----:B------:R-:W-:Y:S01]  /*64a0*/  IMAD.WIDE R2, R17, 0x4, R2 ;  /* 0x0000000411027825 */ /* 0x000fe200078e0202 */
[----:B------:R1:W-:Y:S01]  /*64b0*/  @P4 STG.E desc[UR6][R10.64], R47 ;  /* 0x0000002f0a004986 */ /* 0x0003e2000c101906 */
[----:B------:R-:W-:Y:S02]  /*64c0*/  PRMT R34, R34, 0x3340, R29 ;  /* 0x0000334022227816 */ /* 0x000fe4000000001d */
[----:B------:R-:W-:Y:S01]  /*64d0*/  PRMT R27, R32, 0x3340, R27 ;  /* 0x00003340201b7816 */ /* 0x000fe2000000001b */
[----:B------:R1:W-:Y:S01]  /*64e0*/  @P5 STG.E desc[UR6][R12.64], R49 ;  /* 0x000000310c005986 */ /* 0x0003e2000c101906 */
[----:B------:R-:W-:-:S02]  /*64f0*/  PRMT R38, R38, 0x3340, R33 ;  /* 0x0000334026267816 */ /* 0x000fc40000000021 */
[----:B------:R-:W-:Y:S01]  /*6500*/  PRMT R31, R36, 0x3340, R31 ;  /* 0x00003340241f7816 */ /* 0x000fe2000000001f */
[----:B------:R1:W-:Y:S01]  /*6510*/  @P0 STG.E desc[UR6][R2.64], R51 ;  /* 0x0000003302000986 */ /* 0x0003e2000c101906 */
[----:B------:R-:W-:Y:S02]  /*6520*/  PRMT R44, R44, 0x3340, R39 ;  /* 0x000033402c2c7816 */ /* 0x000fe40000000027 */
[----:B------:R-:W-:Y:S02]  /*6530*/  PRMT R35, R40, 0x3340, R35 ;  /* 0x0000334028237816 */ /* 0x000fe40000000023 */
[----:B------:R-:W-:Y:S02]  /*6540*/  PRMT R43, R43, 0x3340, R46 ;  /* 0x000033402b2b7816 */ /* 0x000fe4000000002e */
[----:B------:R-:W-:Y:S02]  /*6550*/  LEA.HI.X.SX32 R15, R26, UR5, 0x1, P1 ;  /* 0x000000051a0f7c11 */ /* 0x000fe400088f0eff */
[----:B------:R-:W-:-:S02]  /*6560*/  PRMT R40, R34, 0x5410, R27 ;  /* 0x0000541022287816 */ /* 0x000fc4000000001b */
[----:B------:R-:W-:Y:S02]  /*6570*/  PRMT R41, R38, 0x5410, R31 ;  /* 0x0000541026297816 */ /* 0x000fe4000000001f */
[----:B------:R-:W-:Y:S02]  /*6580*/  PRMT R42, R44, 0x5410, R35 ;  /* 0x000054102c2a7816 */ /* 0x000fe40000000023 */
[----:B------:R-:W-:Y:S01]  /*6590*/  PRMT R43, R0, 0x5410, R43 ;  /* 0x00005410002b7816 */ /* 0x000fe2000000002b */
[----:B-1----:R-:W-:Y:S06]  /*65a0*/  @!P6 EXIT ;  /* 0x000000000000e94d */ /* 0x002fec0003800000 */
[----:B------:R-:W-:Y:S01]  /*65b0*/  STG.E.128 desc[UR6][R14.64], R40 ;  /* 0x000000280e007986 */ /* 0x000fe2000c101d06 */
[----:B------:R-:W-:Y:S05]  /*65c0*/  EXIT ;  /* 0x000000000000794d */ /* 0x000fea0003800000 */
.L_x_0:
[----:B------:R-:W-:-:S00]  /*65d0*/  BRA `(.L_x_0) ;  /* 0xfffffffc00fc7947 */ /* 0x000fc0000383ffff */
[----:B------:R-:W-:-:S00]  /*65e0*/  NOP ;  /* 0x0000000000007918 */ /* 0x000fc00000000000 */
        /* <DEDUP_REMOVED lines=9> */
.L_x_1:


//--------------------- .nv.shared.triton_poi_fused_max_pool2d_with_indices_23 --------------------------
	.section	.nv.shared.triton_poi_fused_max_pool2d_with_indices_23,"aw",@nobits
	.sectionflags	@""
	.align	16
	.zero		1024


//--------------------- .nv.constant0.triton_poi_fused_max_pool2d_with_indices_23 --------------------------
	.section	.nv.constant0.triton_poi_fused_max_pool2d_with_indices_23,"a",@progbits
	.sectionflags	@""
	.align	4
.nv.constant0.triton_poi_fused_max_pool2d_with_indices_23:
	.zero		560
